//
// Generated by NVIDIA NVVM Compiler
//
// Compiler Build ID: CL-36424714
// Cuda compilation tools, release 13.0, V13.0.88
// Based on NVVM 20.0.0
//

.version 9.0
.target sm_100
.address_size 64

	// .globl	_Z18primeNumberTestingyy
.extern .func  (.param .b32 func_retval0) vprintf
(
	.param .b64 vprintf_param_0,
	.param .b64 vprintf_param_1
)
;
.global .align 4 .b8 precalc_xorwow_matrix[102400];
.global .align 4 .b8 precalc_xorwow_offset_matrix[102400];
.global .align 4 .b8 mrg32k3aM1[2304];
.global .align 4 .b8 mrg32k3aM2[2304];
.global .align 4 .b8 mrg32k3aM1SubSeq[2016];
.global .align 4 .b8 mrg32k3aM2SubSeq[2016];
.global .align 4 .b8 mrg32k3aM1Seq[2304];
.global .align 4 .b8 mrg32k3aM2Seq[2304];
.const .align 8 .b8 __cr_lgamma_table[72];
.global .align 1 .u8 isPrime;
.global .align 1 .b8 _ZN34_INTERNAL_c881a47c_4_k_cu_f975a01f4cuda3std3__45__cpo5beginE[1];
.global .align 1 .b8 _ZN34_INTERNAL_c881a47c_4_k_cu_f975a01f4cuda3std3__45__cpo3endE[1];
.global .align 1 .b8 _ZN34_INTERNAL_c881a47c_4_k_cu_f975a01f4cuda3std3__45__cpo6cbeginE[1];
.global .align 1 .b8 _ZN34_INTERNAL_c881a47c_4_k_cu_f975a01f4cuda3std3__45__cpo4cendE[1];
.global .align 1 .b8 _ZN34_INTERNAL_c881a47c_4_k_cu_f975a01f4cuda3std3__45__cpo6rbeginE[1];
.global .align 1 .b8 _ZN34_INTERNAL_c881a47c_4_k_cu_f975a01f4cuda3std3__45__cpo4rendE[1];
.global .align 1 .b8 _ZN34_INTERNAL_c881a47c_4_k_cu_f975a01f4cuda3std3__45__cpo7crbeginE[1];
.global .align 1 .b8 _ZN34_INTERNAL_c881a47c_4_k_cu_f975a01f4cuda3std3__45__cpo5crendE[1];
.global .align 1 .b8 _ZN34_INTERNAL_c881a47c_4_k_cu_f975a01f4cuda3std3__436_GLOBAL__N__c881a47c_4_k_cu_f975a01f6ignoreE[1];
.global .align 1 .b8 _ZN34_INTERNAL_c881a47c_4_k_cu_f975a01f4cuda3std3__419piecewise_constructE[1];
.global .align 1 .b8 _ZN34_INTERNAL_c881a47c_4_k_cu_f975a01f4cuda3std3__48in_placeE[1];
.global .align 1 .b8 _ZN34_INTERNAL_c881a47c_4_k_cu_f975a01f4cuda3std3__420unreachable_sentinelE[1];
.global .align 1 .b8 _ZN34_INTERNAL_c881a47c_4_k_cu_f975a01f4cuda3std6ranges3__45__cpo4swapE[1];
.global .align 1 .b8 _ZN34_INTERNAL_c881a47c_4_k_cu_f975a01f4cuda3std6ranges3__45__cpo9iter_moveE[1];
.global .align 1 .b8 _ZN34_INTERNAL_c881a47c_4_k_cu_f975a01f4cuda3std6ranges3__45__cpo5beginE[1];
.global .align 1 .b8 _ZN34_INTERNAL_c881a47c_4_k_cu_f975a01f4cuda3std6ranges3__45__cpo3endE[1];
.global .align 1 .b8 _ZN34_INTERNAL_c881a47c_4_k_cu_f975a01f4cuda3std6ranges3__45__cpo6cbeginE[1];
.global .align 1 .b8 _ZN34_INTERNAL_c881a47c_4_k_cu_f975a01f4cuda3std6ranges3__45__cpo4cendE[1];
.global .align 1 .b8 _ZN34_INTERNAL_c881a47c_4_k_cu_f975a01f4cuda3std6ranges3__45__cpo7advanceE[1];
.global .align 1 .b8 _ZN34_INTERNAL_c881a47c_4_k_cu_f975a01f4cuda3std6ranges3__45__cpo9iter_swapE[1];
.global .align 1 .b8 _ZN34_INTERNAL_c881a47c_4_k_cu_f975a01f4cuda3std6ranges3__45__cpo4nextE[1];
.global .align 1 .b8 _ZN34_INTERNAL_c881a47c_4_k_cu_f975a01f4cuda3std6ranges3__45__cpo4prevE[1];
.global .align 1 .b8 _ZN34_INTERNAL_c881a47c_4_k_cu_f975a01f4cuda3std6ranges3__45__cpo4dataE[1];
.global .align 1 .b8 _ZN34_INTERNAL_c881a47c_4_k_cu_f975a01f4cuda3std6ranges3__45__cpo5cdataE[1];
.global .align 1 .b8 _ZN34_INTERNAL_c881a47c_4_k_cu_f975a01f4cuda3std6ranges3__45__cpo4sizeE[1];
.global .align 1 .b8 _ZN34_INTERNAL_c881a47c_4_k_cu_f975a01f4cuda3std6ranges3__45__cpo5ssizeE[1];
.global .align 1 .b8 _ZN34_INTERNAL_c881a47c_4_k_cu_f975a01f4cuda3std6ranges3__45__cpo8distanceE[1];
.global .align 1 .b8 _ZN34_INTERNAL_c881a47c_4_k_cu_f975a01f6thrust24THRUST_300001_SM_1000_NS6system6detail10sequential3seqE[1];
.global .align 1 .b8 $str[6] = {116, 114, 97, 112, 10};

.visible .entry _Z18primeNumberTestingyy(
	.param .u64 _Z18primeNumberTestingyy_param_0,
	.param .u64 _Z18primeNumberTestingyy_param_1
)
{
	.reg .pred 	%p<6>;
	.reg .b16 	%rs<3>;
	.reg .b32 	%r<12>;
	.reg .b64 	%rd<15>;

	ld.param.u64 	%rd5, [_Z18primeNumberTestingyy_param_0];
	ld.param.u64 	%rd6, [_Z18primeNumberTestingyy_param_1];
	ld.global.u8 	%rs1, [isPrime];
	setp.ne.s16 	%p1, %rs1, 0;
	@%p1 bra 	$L__BB0_2;
	mov.u64 	%rd7, $str;
	cvta.global.u64 	%rd8, %rd7;
	{ // callseq 0, 0
	.param .b64 param0;
	st.param.b64 	[param0], %rd8;
	.param .b64 param1;
	st.param.b64 	[param1], 0;
	.param .b32 retval0;
	call.uni (retval0), 
	vprintf, 
	(
	param0, 
	param1
	);
	ld.param.b32 	%r1, [retval0];
	} // callseq 0
	membar.gl;
	// begin inline asm
	trap;
	// end inline asm
$L__BB0_2:
	mov.u32 	%r3, %ntid.x;
	mov.u32 	%r4, %tid.x;
	mov.u32 	%r5, %ctaid.x;
	shl.b32 	%r6, %r4, 1;
	or.b32  	%r7, %r6, 1;
	cvt.u64.u32 	%rd9, %r7;
	shl.b32 	%r8, %r3, 1;
	mul.wide.u32 	%rd10, %r8, %r5;
	add.s64 	%rd11, %rd10, %rd9;
	setp.eq.s64 	%p2, %rd11, 1;
	selp.b64 	%rd1, 2, %rd11, %p2;
	setp.gt.u64 	%p3, %rd1, %rd6;
	@%p3 bra 	$L__BB0_8;
	or.b64  	%rd12, %rd5, %rd1;
	and.b64  	%rd13, %rd12, -4294967296;
	setp.ne.s64 	%p4, %rd13, 0;
	@%p4 bra 	$L__BB0_5;
	cvt.u32.u64 	%r9, %rd1;
	cvt.u32.u64 	%r10, %rd5;
	rem.u32 	%r11, %r10, %r9;
	cvt.u64.u32 	%rd14, %r11;
	bra.uni 	$L__BB0_6;
$L__BB0_5:
	rem.u64 	%rd14, %rd5, %rd1;
$L__BB0_6:
	setp.ne.s64 	%p5, %rd14, 0;
	@%p5 bra 	$L__BB0_8;
	mov.b16 	%rs2, 0;
	st.global.u8 	[isPrime], %rs2;
$L__BB0_8:
	ret;

}
	// .globl	_Z21fermatPrimeNumberTestyy
.visible .entry _Z21fermatPrimeNumberTestyy(
	.param .u64 _Z21fermatPrimeNumberTestyy_param_0,
	.param .u64 _Z21fermatPrimeNumberTestyy_param_1
)
{
	.reg .pred 	%p<15>;
	.reg .b16 	%rs<3>;
	.reg .b32 	%r<17>;
	.reg .b32 	%f<65>;
	.reg .b64 	%rd<18>;

	ld.param.u64 	%rd10, [_Z21fermatPrimeNumberTestyy_param_0];
	ld.param.u64 	%rd11, [_Z21fermatPrimeNumberTestyy_param_1];
	ld.global.u8 	%rs1, [isPrime];
	setp.eq.s16 	%p1, %rs1, 0;
	@%p1 bra 	$L__BB1_15;
	mov.u32 	%r1, %tid.x;
	mov.u32 	%r2, %ctaid.x;
	mul.wide.u32 	%rd12, %r1, %r2;
	setp.ge.u64 	%p2, %rd12, %rd11;
	@%p2 bra 	$L__BB1_15;
	add.s64 	%rd1, %rd10, -1;
	and.b64  	%rd13, %rd1, -4294967296;
	setp.ne.s64 	%p3, %rd13, 0;
	@%p3 bra 	$L__BB1_4;
	cvt.u32.u64 	%r3, %rd1;
	rem.u32 	%r4, -1115749450, %r3;
	cvt.u64.u32 	%rd16, %r4;
	bra.uni 	$L__BB1_5;
$L__BB1_4:
	rem.u64 	%rd16, 3179217846, %rd1;
$L__BB1_5:
	add.s64 	%rd5, %rd16, 1;
	cvt.rn.f32.u64 	%f1, %rd5;
	cvt.rn.f32.u64 	%f2, %rd1;
	abs.f32 	%f3, %f1;
	setp.eq.s64 	%p4, %rd16, 0;
	mov.f32 	%f64, 0f3F800000;
	@%p4 bra 	$L__BB1_10;
	setp.num.f32 	%p5, %f3, %f3;
	abs.f32 	%f9, %f2;
	setp.num.f32 	%p6, %f9, %f9;
	and.pred  	%p7, %p5, %p6;
	@%p7 bra 	$L__BB1_8;
	add.rn.f32 	%f64, %f1, %f2;
	bra.uni 	$L__BB1_10;
$L__BB1_8:
	setp.lt.f32 	%p8, %f3, 0f00800000;
	mul.f32 	%f11, %f3, 0f4B800000;
	selp.f32 	%f12, %f11, %f3, %p8;
	mov.b32 	%r5, %f12;
	add.s32 	%r6, %r5, -1060439283;
	and.b32  	%r7, %r6, -8388608;
	sub.s32 	%r8, %r5, %r7;
	mov.b32 	%f13, %r8;
	cvt.rn.f32.s32 	%f14, %r7;
	selp.f32 	%f15, 0fC1C00000, 0f00000000, %p8;
	fma.rn.f32 	%f16, %f14, 0f34000000, %f15;
	add.f32 	%f17, %f13, 0fBF800000;
	add.f32 	%f18, %f13, 0f3F800000;
	rcp.approx.ftz.f32 	%f19, %f18;
	add.f32 	%f20, %f17, %f17;
	mul.f32 	%f21, %f20, %f19;
	mul.f32 	%f22, %f21, %f21;
	neg.f32 	%f23, %f21;
	sub.f32 	%f24, %f17, %f21;
	add.f32 	%f25, %f24, %f24;
	fma.rn.f32 	%f26, %f23, %f17, %f25;
	mul.rn.f32 	%f27, %f19, %f26;
	fma.rn.f32 	%f28, %f22, 0f3A2C32E4, 0f3B52E7DB;
	fma.rn.f32 	%f29, %f28, %f22, 0f3C93BB73;
	fma.rn.f32 	%f30, %f29, %f22, 0f3DF6384F;
	mul.rn.f32 	%f31, %f30, %f22;
	fma.rn.f32 	%f32, %f21, 0f3FB8AA3B, %f16;
	mul.f32 	%f33, %f31, 0f40400000;
	sub.f32 	%f34, %f16, %f32;
	fma.rn.f32 	%f35, %f21, 0f3FB8AA3B, %f34;
	fma.rn.f32 	%f36, %f27, 0f3FB8AA3B, %f35;
	fma.rn.f32 	%f37, %f21, 0f32A55E34, %f36;
	fma.rn.f32 	%f38, %f33, %f27, %f37;
	fma.rn.f32 	%f39, %f31, %f21, %f38;
	add.rn.f32 	%f40, %f32, %f39;
	mul.rn.f32 	%f41, %f40, %f2;
	cvt.rni.f32.f32 	%f42, %f41;
	sub.f32 	%f43, %f41, %f42;
	neg.f32 	%f44, %f41;
	fma.rn.f32 	%f45, %f40, %f2, %f44;
	neg.f32 	%f46, %f32;
	add.rn.f32 	%f47, %f40, %f46;
	neg.f32 	%f48, %f47;
	add.rn.f32 	%f49, %f39, %f48;
	fma.rn.f32 	%f50, %f49, %f2, %f45;
	add.f32 	%f51, %f43, %f50;
	setp.gt.f32 	%p9, %f42, 0f00000000;
	selp.b32 	%r9, 0, -2097152000, %p9;
	setp.neu.f32 	%p10, %f3, 0f7F800000;
	setp.lt.f32 	%p11, %f41, 0f00000000;
	selp.f32 	%f52, 0f00000000, 0f7F800000, %p11;
	abs.f32 	%f53, %f41;
	setp.gt.f32 	%p12, %f53, 0f43180000;
	cvt.rzi.s32.f32 	%r10, %f42;
	shl.b32 	%r11, %r10, 23;
	sub.s32 	%r12, %r11, %r9;
	mov.b32 	%f54, %r12;
	add.s32 	%r13, %r9, 2130706432;
	mov.b32 	%f55, %r13;
	fma.rn.f32 	%f56, %f51, 0f391FCB8E, 0f3AAF85ED;
	fma.rn.f32 	%f57, %f56, %f51, 0f3C1D9856;
	fma.rn.f32 	%f58, %f57, %f51, 0f3D6357BB;
	fma.rn.f32 	%f59, %f58, %f51, 0f3E75FDEC;
	fma.rn.f32 	%f60, %f59, %f51, 0f3F317218;
	fma.rn.f32 	%f61, %f60, %f51, 0f3F800000;
	mul.f32 	%f62, %f61, %f55;
	mul.f32 	%f63, %f62, %f54;
	selp.f32 	%f64, %f52, %f63, %p12;
	@%p10 bra 	$L__BB1_10;
	add.f32 	%f64, %f1, %f1;
$L__BB1_10:
	cvt.rzi.u64.f32 	%rd6, %f64;
	or.b64  	%rd14, %rd6, %rd5;
	and.b64  	%rd15, %rd14, -4294967296;
	setp.ne.s64 	%p13, %rd15, 0;
	@%p13 bra 	$L__BB1_12;
	cvt.u32.u64 	%r14, %rd5;
	cvt.u32.u64 	%r15, %rd6;
	rem.u32 	%r16, %r15, %r14;
	cvt.u64.u32 	%rd17, %r16;
	bra.uni 	$L__BB1_13;
$L__BB1_12:
	rem.u64 	%rd17, %rd6, %rd5;
$L__BB1_13:
	setp.eq.s64 	%p14, %rd17, 1;
	@%p14 bra 	$L__BB1_15;
	mov.b16 	%rs2, 0;
	st.global.u8 	[isPrime], %rs2;
$L__BB1_15:
	ret;

}


// ===== COMPILED SASS (sm_100) =====

	.target	sm_100

	.elftype	@"ET_EXEC"


//--------------------- .note.nv.tkinfo           --------------------------
	.section	.note.nv.tkinfo,"",@"SHT_NOTE"
	.sectionflags	@"SHF_NOTE_NV_TKINFO"
	.tkinfo
        /*0018*/ 	.word	0x00000002
        /*0030*/ 	.string	""
        /*0030*/ 	.string	"ptxas"
        /*0030*/ 	.string	"Cuda compilation tools, release 13.0, V13.0.88"
        /*0030*/ 	.string	"Build cuda_13.0.r13.0/compiler.36424714_0"
        /*0030*/ 	.string	"-arch sm_100 -m 64 "



//--------------------- .note.nv.cuinfo           --------------------------
	.section	.note.nv.cuinfo,"",@"SHT_NOTE"
	.sectionflags	@"SHF_NOTE_NV_CUINFO"
        /*0018*/ 	.short	0x0002
        /*001a*/ 	.short	0x0064
        /*001c*/ 	.short	0x0082
	.zero		2


//--------------------- .nv.info                  --------------------------
	.section	.nv.info,"",@"SHT_CUDA_INFO"
	.align	4


	//----- nvinfo : EIATTR_REGCOUNT
	.align		4
        /*0000*/ 	.byte	0x04, 0x2f
        /*0002*/ 	.short	(.L_40 - .L_39)
	.align		4
.L_39:
        /*0004*/ 	.word	index@(_Z18primeNumberTestingyy)
        /*0008*/ 	.word	0x00000018


	//----- nvinfo : EIATTR_FRAME_SIZE
	.align		4
.L_40:
        /*000c*/ 	.byte	0x04, 0x11
        /*000e*/ 	.short	(.L_42 - .L_41)
	.align		4
.L_41:
        /*0010*/ 	.word	index@($__internal_1_$__cuda_sm20_rem_u64)
        /*0014*/ 	.word	0x00000000


	//----- nvinfo : EIATTR_FRAME_SIZE
	.align		4
.L_42:
        /*0018*/ 	.byte	0x04, 0x11
        /*001a*/ 	.short	(.L_44 - .L_43)
	.align		4
.L_43:
        /*001c*/ 	.word	index@(_Z18primeNumberTestingyy)
        /*0020*/ 	.word	0x00000000


	//----- nvinfo : EIATTR_REGCOUNT
	.align		4
.L_44:
        /*0024*/ 	.byte	0x04, 0x2f
        /*0026*/ 	.short	(.L_46 - .L_45)
	.align		4
.L_45:
        /*0028*/ 	.word	index@(_Z21fermatPrimeNumberTestyy)
        /*002c*/ 	.word	0x00000014


	//----- nvinfo : EIATTR_FRAME_SIZE
	.align		4
.L_46:
        /*0030*/ 	.byte	0x04, 0x11
        /*0032*/ 	.short	(.L_48 - .L_47)
	.align		4
.L_47:
        /*0034*/ 	.word	index@($__internal_0_$__cuda_sm20_rem_u64)
        /*0038*/ 	.word	0x00000000


	//----- nvinfo : EIATTR_FRAME_SIZE
	.align		4
.L_48:
        /*003c*/ 	.byte	0x04, 0x11
        /*003e*/ 	.short	(.L_50 - .L_49)
	.align		4
.L_49:
        /*0040*/ 	.word	index@(_Z21fermatPrimeNumberTestyy)
        /*0044*/ 	.word	0x00000000


	//----- nvinfo : EIATTR_MIN_STACK_SIZE
	.align		4
.L_50:
        /*0048*/ 	.byte	0x04, 0x12
        /*004a*/ 	.short	(.L_52 - .L_51)
	.align		4
.L_51:
        /*004c*/ 	.word	index@(_Z21fermatPrimeNumberTestyy)
        /*0050*/ 	.word	0x00000000


	//----- nvinfo : EIATTR_MIN_STACK_SIZE
	.align		4
.L_52:
        /*0054*/ 	.byte	0x04, 0x12
        /*0056*/ 	.short	(.L_54 - .L_53)
	.align		4
.L_53:
        /*0058*/ 	.word	index@(_Z18primeNumberTestingyy)
        /*005c*/ 	.word	0x00000000
.L_54:


//--------------------- .nv.compat                --------------------------
	.section	.nv.compat,"",@"SHT_CUDA_COMPAT_INFO"
	.align	4
        /*0000*/ 	.byte	0x02, 0x09, 0x00, 0x00, 0x02, 0x02, 0x01, 0x00, 0x02, 0x05, 0x05, 0x00, 0x03, 0x07, 0x01, 0x01
        /*0010*/ 	.byte	0x02, 0x03, 0x00, 0x00, 0x02, 0x06, 0x01, 0x00, 0x04, 0x0b, 0x08, 0x00, 0x01, 0x00, 0x00, 0x00
        /*0020*/ 	.byte	0x00, 0x00, 0x00, 0x00


//--------------------- .nv.info._Z21fermatPrimeNumberTestyy --------------------------
	.section	.nv.info._Z21fermatPrimeNumberTestyy,"",@"SHT_CUDA_INFO"
	.sectionflags	@""
	.align	4


	//----- nvinfo : EIATTR_CUDA_API_VERSION
	.align		4
        /*0000*/ 	.byte	0x04, 0x37
        /*0002*/ 	.short	(.L_56 - .L_55)
.L_55:
        /*0004*/ 	.word	0x00000082


	//----- nvinfo : EIATTR_KPARAM_INFO
	.align		4
.L_56:
        /*0008*/ 	.byte	0x04, 0x17
        /*000a*/ 	.short	(.L_58 - .L_57)
.L_57:
        /*000c*/ 	.word	0x00000000
        /*0010*/ 	.short	0x0001
        /*0012*/ 	.short	0x0008
        /*0014*/ 	.byte	0x00, 0xf0, 0x21, 0x00


	//----- nvinfo : EIATTR_KPARAM_INFO
	.align		4
.L_58:
        /*0018*/ 	.byte	0x04, 0x17
        /*001a*/ 	.short	(.L_60 - .L_59)
.L_59:
        /*001c*/ 	.word	0x00000000
        /*0020*/ 	.short	0x0000
        /*0022*/ 	.short	0x0000
        /*0024*/ 	.byte	0x00, 0xf0, 0x21, 0x00


	//----- nvinfo : EIATTR_SPARSE_MMA_MASK
	.align		4
.L_60:
        /*0028*/ 	.byte	0x03, 0x50
        /*002a*/ 	.short	0x0000


	//----- nvinfo : EIATTR_MAXREG_COUNT
	.align		4
        /*002c*/ 	.byte	0x03, 0x1b
        /*002e*/ 	.short	0x00ff


	//----- nvinfo : EIATTR_MERCURY_ISA_VERSION
	.align		4
        /*0030*/ 	.byte	0x03, 0x5f
        /*0032*/ 	.short	0x0101


	//----- nvinfo : EIATTR_VRC_CTA_INIT_COUNT
	.align		4
        /*0034*/ 	.byte	0x02, 0x4a
	.zero		1
	.zero		1


	//----- nvinfo : EIATTR_EXIT_INSTR_OFFSETS
	.align		4
        /*0038*/ 	.byte	0x04, 0x1c
        /*003a*/ 	.short	(.L_62 - .L_61)


	//   ....[0]....
.L_61:
        /*003c*/ 	.word	0x00000050


	//   ....[1]....
        /*0040*/ 	.word	0x000000c0


	//   ....[2]....
        /*0044*/ 	.word	0x00000940


	//   ....[3]....
        /*0048*/ 	.word	0x00000970


	//----- nvinfo : EIATTR_CRS_STACK_SIZE
	.align		4
.L_62:
        /*004c*/ 	.byte	0x04, 0x1e
        /*004e*/ 	.short	(.L_64 - .L_63)
.L_63:
        /*0050*/ 	.word	0x00000000


	//----- nvinfo : EIATTR_CBANK_PARAM_SIZE
	.align		4
.L_64:
        /*0054*/ 	.byte	0x03, 0x19
        /*0056*/ 	.short	0x0010


	//----- nvinfo : EIATTR_PARAM_CBANK
	.align		4
        /*0058*/ 	.byte	0x04, 0x0a
        /*005a*/ 	.short	(.L_66 - .L_65)
	.align		4
.L_65:
        /*005c*/ 	.word	index@(.nv.constant0._Z21fermatPrimeNumberTestyy)
        /*0060*/ 	.short	0x0380
        /*0062*/ 	.short	0x0010


	//----- nvinfo : EIATTR_SW_WAR
	.align		4
.L_66:
        /*0064*/ 	.byte	0x04, 0x36
        /*0066*/ 	.short	(.L_68 - .L_67)
.L_67:
        /*0068*/ 	.word	0x00000008
.L_68:


//--------------------- .nv.info._Z18primeNumberTestingyy --------------------------
	.section	.nv.info._Z18primeNumberTestingyy,"",@"SHT_CUDA_INFO"
	.sectionflags	@""
	.align	4


	//----- nvinfo : EIATTR_CUDA_API_VERSION
	.align		4
        /*0000*/ 	.byte	0x04, 0x37
        /*0002*/ 	.short	(.L_70 - .L_69)
.L_69:
        /*0004*/ 	.word	0x00000082


	//----- nvinfo : EIATTR_KPARAM_INFO
	.align		4
.L_70:
        /*0008*/ 	.byte	0x04, 0x17
        /*000a*/ 	.short	(.L_72 - .L_71)
.L_71:
        /*000c*/ 	.word	0x00000000
        /*0010*/ 	.short	0x0001
        /*0012*/ 	.short	0x0008
        /*0014*/ 	.byte	0x00, 0xf0, 0x21, 0x00


	//----- nvinfo : EIATTR_KPARAM_INFO
	.align		4
.L_72:
        /*0018*/ 	.byte	0x04, 0x17
        /*001a*/ 	.short	(.L_74 - .L_73)
.L_73:
        /*001c*/ 	.word	0x00000000
        /*0020*/ 	.short	0x0000
        /*0022*/ 	.short	0x0000
        /*0024*/ 	.byte	0x00, 0xf0, 0x21, 0x00


	//----- nvinfo : EIATTR_SPARSE_MMA_MASK
	.align		4
.L_74:
        /*0028*/ 	.byte	0x03, 0x50
        /*002a*/ 	.short	0x0000


	//----- nvinfo : EIATTR_MAXREG_COUNT
	.align		4
        /*002c*/ 	.byte	0x03, 0x1b
        /*002e*/ 	.short	0x00ff


	//----- nvinfo : EIATTR_EXTERNS
	.align		4
        /*0030*/ 	.byte	0x04, 0x0f
        /*0032*/ 	.short	(.L_76 - .L_75)


	//   ....[0]....
	.align		4
.L_75:
        /*0034*/ 	.word	index@(vprintf)


	//----- nvinfo : EIATTR_MERCURY_ISA_VERSION
	.align		4
.L_76:
        /*0038*/ 	.byte	0x03, 0x5f
        /*003a*/ 	.short	0x0101


	//----- nvinfo : EIATTR_VRC_CTA_INIT_COUNT
	.align		4
        /*003c*/ 	.byte	0x02, 0x4a
	.zero		1
	.zero		1


	//----- nvinfo : EIATTR_SYSCALL_OFFSETS
	.align		4
        /*0040*/ 	.byte	0x04, 0x46
        /*0042*/ 	.short	(.L_78 - .L_77)


	//   ....[0]....
.L_77:
        /*0044*/ 	.word	0x000000d0


	//----- nvinfo : EIATTR_EXIT_INSTR_OFFSETS
	.align		4
.L_78:
        /*0048*/ 	.byte	0x04, 0x1c
        /*004a*/ 	.short	(.L_80 - .L_79)


	//   ....[0]....
.L_79:
        /*004c*/ 	.word	0x00000260


	//   ....[1]....
        /*0050*/ 	.word	0x00000460


	//   ....[2]....
        /*0054*/ 	.word	0x00000490


	//----- nvinfo : EIATTR_CRS_STACK_SIZE
	.align		4
.L_80:
        /*0058*/ 	.byte	0x04, 0x1e
        /*005a*/ 	.short	(.L_82 - .L_81)
.L_81:
        /*005c*/ 	.word	0x00000000


	//----- nvinfo : EIATTR_CBANK_PARAM_SIZE
	.align		4
.L_82:
        /*0060*/ 	.byte	0x03, 0x19
        /*0062*/ 	.short	0x0010


	//----- nvinfo : EIATTR_PARAM_CBANK
	.align		4
        /*0064*/ 	.byte	0x04, 0x0a
        /*0066*/ 	.short	(.L_84 - .L_83)
	.align		4
.L_83:
        /*0068*/ 	.word	index@(.nv.constant0._Z18primeNumberTestingyy)
        /*006c*/ 	.short	0x0380
        /*006e*/ 	.short	0x0010


	//----- nvinfo : EIATTR_SW_WAR
	.align		4
.L_84:
        /*0070*/ 	.byte	0x04, 0x36
        /*0072*/ 	.short	(.L_86 - .L_85)
.L_85:
        /*0074*/ 	.word	0x00000008
.L_86:


//--------------------- .nv.callgraph             --------------------------
	.section	.nv.callgraph,"",@"SHT_CUDA_CALLGRAPH"
	.align	4
	.sectionentsize	8
	.align		4
        /*0000*/ 	.word	0x00000000
	.align		4
        /*0004*/ 	.word	0xffffffff
	.align		4
        /*0008*/ 	.word	index@(_Z18primeNumberTestingyy)
	.align		4
        /*000c*/ 	.word	index@(vprintf)
	.align		4
        /*0010*/ 	.word	0x00000000
	.align		4
        /*0014*/ 	.word	0xfffffffe
	.align		4
        /*0018*/ 	.word	0x00000000
	.align		4
        /*001c*/ 	.word	0xfffffffd
	.align		4
        /*0020*/ 	.word	0x00000000
	.align		4
        /*0024*/ 	.word	0xfffffffc


//--------------------- .nv.constant4             --------------------------
	.section	.nv.constant4,"a",@progbits
	.align	8
	.align		8
.nv.constant4:
        /*0000*/ 	.dword	precalc_xorwow_matrix
	.align		8
        /*0008*/ 	.dword	precalc_xorwow_offset_matrix
	.align		8
        /*0010*/ 	.dword	mrg32k3aM1
	.align		8
        /*0018*/ 	.dword	mrg32k3aM2
	.align		8
        /*0020*/ 	.dword	mrg32k3aM1SubSeq
	.align		8
        /*0028*/ 	.dword	mrg32k3aM2SubSeq
	.align		8
        /*0030*/ 	.dword	mrg32k3aM1Seq
	.align		8
        /*0038*/ 	.dword	mrg32k3aM2Seq
	.align		8
        /*0040*/ 	.dword	isPrime
	.align		8
        /*0048*/ 	.dword	_ZN34_INTERNAL_c881a47c_4_k_cu_f975a01f4cuda3std3__45__cpo5beginE
	.align		8
        /*0050*/ 	.dword	_ZN34_INTERNAL_c881a47c_4_k_cu_f975a01f4cuda3std3__45__cpo3endE
	.align		8
        /*0058*/ 	.dword	_ZN34_INTERNAL_c881a47c_4_k_cu_f975a01f4cuda3std3__45__cpo6cbeginE
	.align		8
        /*0060*/ 	.dword	_ZN34_INTERNAL_c881a47c_4_k_cu_f975a01f4cuda3std3__45__cpo4cendE
	.align		8
        /*0068*/ 	.dword	_ZN34_INTERNAL_c881a47c_4_k_cu_f975a01f4cuda3std3__45__cpo6rbeginE
	.align		8
        /*0070*/ 	.dword	_ZN34_INTERNAL_c881a47c_4_k_cu_f975a01f4cuda3std3__45__cpo4rendE
	.align		8
        /*0078*/ 	.dword	_ZN34_INTERNAL_c881a47c_4_k_cu_f975a01f4cuda3std3__45__cpo7crbeginE
	.align		8
        /*0080*/ 	.dword	_ZN34_INTERNAL_c881a47c_4_k_cu_f975a01f4cuda3std3__45__cpo5crendE
	.align		8
        /*0088*/ 	.dword	_ZN34_INTERNAL_c881a47c_4_k_cu_f975a01f4cuda3std3__436_GLOBAL__N__c881a47c_4_k_cu_f975a01f6ignoreE
	.align		8
        /*0090*/ 	.dword	_ZN34_INTERNAL_c881a47c_4_k_cu_f975a01f4cuda3std3__419piecewise_constructE
	.align		8
        /*0098*/ 	.dword	_ZN34_INTERNAL_c881a47c_4_k_cu_f975a01f4cuda3std3__48in_placeE
	.align		8
        /*00a0*/ 	.dword	_ZN34_INTERNAL_c881a47c_4_k_cu_f975a01f4cuda3std3__420unreachable_sentinelE
	.align		8
        /*00a8*/ 	.dword	_ZN34_INTERNAL_c881a47c_4_k_cu_f975a01f4cuda3std6ranges3__45__cpo4swapE
	.align		8
        /*00b0*/ 	.dword	_ZN34_INTERNAL_c881a47c_4_k_cu_f975a01f4cuda3std6ranges3__45__cpo9iter_moveE
	.align		8
        /*00b8*/ 	.dword	_ZN34_INTERNAL_c881a47c_4_k_cu_f975a01f4cuda3std6ranges3__45__cpo5beginE
	.align		8
        /*00c0*/ 	.dword	_ZN34_INTERNAL_c881a47c_4_k_cu_f975a01f4cuda3std6ranges3__45__cpo3endE
	.align		8
        /*00c8*/ 	.dword	_ZN34_INTERNAL_c881a47c_4_k_cu_f975a01f4cuda3std6ranges3__45__cpo6cbeginE
	.align		8
        /*00d0*/ 	.dword	_ZN34_INTERNAL_c881a47c_4_k_cu_f975a01f4cuda3std6ranges3__45__cpo4cendE
	.align		8
        /*00d8*/ 	.dword	_ZN34_INTERNAL_c881a47c_4_k_cu_f975a01f4cuda3std6ranges3__45__cpo7advanceE
	.align		8
        /*00e0*/ 	.dword	_ZN34_INTERNAL_c881a47c_4_k_cu_f975a01f4cuda3std6ranges3__45__cpo9iter_swapE
	.align		8
        /*00e8*/ 	.dword	_ZN34_INTERNAL_c881a47c_4_k_cu_f975a01f4cuda3std6ranges3__45__cpo4nextE
	.align		8
        /*00f0*/ 	.dword	_ZN34_INTERNAL_c881a47c_4_k_cu_f975a01f4cuda3std6ranges3__45__cpo4prevE
	.align		8
        /*00f8*/ 	.dword	_ZN34_INTERNAL_c881a47c_4_k_cu_f975a01f4cuda3std6ranges3__45__cpo4dataE
	.align		8
        /*0100*/ 	.dword	_ZN34_INTERNAL_c881a47c_4_k_cu_f975a01f4cuda3std6ranges3__45__cpo5cdataE
	.align		8
        /*0108*/ 	.dword	_ZN34_INTERNAL_c881a47c_4_k_cu_f975a01f4cuda3std6ranges3__45__cpo4sizeE
	.align		8
        /*0110*/ 	.dword	_ZN34_INTERNAL_c881a47c_4_k_cu_f975a01f4cuda3std6ranges3__45__cpo5ssizeE
	.align		8
        /*0118*/ 	.dword	_ZN34_INTERNAL_c881a47c_4_k_cu_f975a01f4cuda3std6ranges3__45__cpo8distanceE
	.align		8
        /*0120*/ 	.dword	_ZN34_INTERNAL_c881a47c_4_k_cu_f975a01f6thrust24THRUST_300001_SM_1000_NS6system6detail10sequential3seqE
	.align		8
        /*0128*/ 	.dword	$str
	.align		8
        /*0130*/ 	.dword	vprintf


//--------------------- .nv.constant3             --------------------------
	.section	.nv.constant3,"a",@progbits
	.align	8
.nv.constant3:
	.type		__cr_lgamma_table,@object
	.size		__cr_lgamma_table,(.L_8 - __cr_lgamma_table)
__cr_lgamma_table:
        /*0000*/ 	.byte	0x00, 0x00, 0x00, 0x00, 0x00, 0x00, 0x00, 0x00, 0x00, 0x00, 0x00, 0x00, 0x00, 0x00, 0x00, 0x00
        /*0010*/ 	.byte	0xef, 0x39, 0xfa, 0xfe, 0x42, 0x2e, 0xe6, 0x3f, 0x02, 0x20, 0x2a, 0xfa, 0x0b, 0xab, 0xfc, 0x3f
        /*0020*/ 	.byte	0xf9, 0x2c, 0x92, 0x7c, 0xa7, 0x6c, 0x09, 0x40, 0xc9, 0x79, 0x44, 0x3c, 0x64, 0x26, 0x13, 0x40
        /*0030*/ 	.byte	0xca, 0x01, 0xcf, 0x3a, 0x27, 0x51, 0x1a, 0x40, 0x30, 0xcc, 0x2d, 0xf3, 0xe1, 0x0c, 0x21, 0x40
        /*0040*/ 	.byte	0x0d, 0xb7, 0xfc, 0x82, 0x8e, 0x35, 0x25, 0x40
.L_8:


//--------------------- .text._Z21fermatPrimeNumberTestyy --------------------------
	.section	.text._Z21fermatPrimeNumberTestyy,"ax",@progbits
	.align	128
        .global         _Z21fermatPrimeNumberTestyy
        .type           _Z21fermatPrimeNumberTestyy,@function
        .size           _Z21fermatPrimeNumberTestyy,(.L_x_12 - _Z21fermatPrimeNumberTestyy)
        .other          _Z21fermatPrimeNumberTestyy,@"STO_CUDA_ENTRY STV_DEFAULT"
_Z21fermatPrimeNumberTestyy:
.text._Z21fermatPrimeNumberTestyy:
[----:B------:R-:W-:Y:S08]  /*0000*/  LDC R1, c[0x0][0x37c] ;  /* 0x0000df00ff017b82 */ /* 0x000ff00000000800 */
[----:B------:R-:W0:Y:S01]  /*0010*/  LDC.64 R2, c[0x4][0x40] ;  /* 0x01001000ff027b82 */ /* 0x000e220000000a00 */
[----:B------:R-:W0:Y:S02]  /*0020*/  LDCU.64 UR4, c[0x0][0x358] ;  /* 0x00006b00ff0477ac */ /* 0x000e240008000a00 */
[----:B0-----:R-:W2:Y:S02]  /*0030*/  LDG.E.U8 R2, desc[UR4][R2.64] ;  /* 0x0000000402027981 */ /* 0x001ea4000c1e1100 */
[----:B--2---:R-:W-:-:S13]  /*0040*/  ISETP.NE.AND P0, PT, R2, RZ, PT ;  /* 0x000000ff0200720c */ /* 0x004fda0003f05270 */
[----:B------:R-:W-:Y:S05]  /*0050*/  @!P0 EXIT ;  /* 0x000000000000894d */ /* 0x000fea0003800000 */
[----:B------:R-:W0:Y:S01]  /*0060*/  S2R R2, SR_TID.X ;  /* 0x0000000000027919 */ /* 0x000e220000002100 */
[----:B------:R-:W0:Y:S01]  /*0070*/  S2UR UR6, SR_CTAID.X ;  /* 0x00000000000679c3 */ /* 0x000e220000002500 */
[----:B------:R-:W1:Y:S01]  /*0080*/  LDCU.64 UR8, c[0x0][0x388] ;  /* 0x00007100ff0877ac */ /* 0x000e620008000a00 */
[----:B0-----:R-:W-:-:S03]  /*0090*/  IMAD.WIDE.U32 R2, R2, UR6, RZ ;  /* 0x0000000602027c25 */ /* 0x001fc6000f8e00ff */
[----:B-1----:R-:W-:-:S04]  /*00a0*/  ISETP.GE.U32.AND P0, PT, R2, UR8, PT ;  /* 0x0000000802007c0c */ /* 0x002fc8000bf06070 */
[----:B------:R-:W-:-:S13]  /*00b0*/  ISETP.GE.U32.AND.EX P0, PT, R3, UR9, PT, P0 ;  /* 0x0000000903007c0c */ /* 0x000fda000bf06100 */
[----:B------:R-:W-:Y:S05]  /*00c0*/  @P0 EXIT ;  /* 0x000000000000094d */ /* 0x000fea0003800000 */
[----:B------:R-:W0:Y:S02]  /*00d0*/  LDC.64 R2, c[0x0][0x380] ;  /* 0x0000e000ff027b82 */ /* 0x000e240000000a00 */
[----:B0-----:R-:W-:-:S04]  /*00e0*/  IADD3 R2, P0, PT, R2, -0x1, RZ ;  /* 0xffffffff02027810 */ /* 0x001fc80007f1e0ff */
[----:B------:R-:W-:-:S04]  /*00f0*/  IADD3.X R3, PT, PT, R3, -0x1, RZ, P0, !PT ;  /* 0xffffffff03037810 */ /* 0x000fc800007fe4ff */
[----:B------:R-:W-:-:S13]  /*0100*/  ISETP.NE.U32.AND P0, PT, R3, RZ, PT ;  /* 0x000000ff0300720c */ /* 0x000fda0003f05070 */
[----:B------:R-:W-:Y:S05]  /*0110*/  @P0 BRA `(.L_x_0) ;  /* 0x0000000000500947 */ /* 0x000fea0003800000 */
[----:B------:R-:W0:Y:S01]  /*0120*/  I2F.U32.RP R0, R2 ;  /* 0x0000000200007306 */ /* 0x000e220000209000 */
[----:B------:R-:W-:-:S07]  /*0130*/  ISETP.NE.U32.AND P1, PT, R2, RZ, PT ;  /* 0x000000ff0200720c */ /* 0x000fce0003f25070 */
[----:B0-----:R-:W0:Y:S02]  /*0140*/  MUFU.RCP R0, R0 ;  /* 0x0000000000007308 */ /* 0x001e240000001000 */
[----:B0-----:R-:W-:-:S06]  /*0150*/  IADD3 R4, PT, PT, R0, 0xffffffe, RZ ;  /* 0x0ffffffe00047810 */ /* 0x001fcc0007ffe0ff */
[----:B------:R0:W1:Y:S02]  /*0160*/  F2I.FTZ.U32.TRUNC.NTZ R5, R4 ;  /* 0x0000000400057305 */ /* 0x000064000021f000 */
[----:B0-----:R-:W-:Y:S01]  /*0170*/  IMAD.MOV.U32 R4, RZ, RZ, RZ ;  /* 0x000000ffff047224 */ /* 0x001fe200078e00ff */
[----:B-1----:R-:W-:-:S05]  /*0180*/  IADD3 R7, PT, PT, RZ, -R5, RZ ;  /* 0x80000005ff077210 */ /* 0x002fca0007ffe0ff */
[----:B------:R-:W-:-:S04]  /*0190*/  IMAD R7, R7, R2, RZ ;  /* 0x0000000207077224 */ /* 0x000fc800078e02ff */
[----:B------:R-:W-:-:S06]  /*01a0*/  IMAD.HI.U32 R5, R5, R7, R4 ;  /* 0x0000000705057227 */ /* 0x000fcc00078e0004 */
[----:B------:R-:W-:-:S05]  /*01b0*/  IMAD.HI.U32 R5, R5, -0x4280fc4a, RZ ;  /* 0xbd7f03b605057827 */ /* 0x000fca00078e00ff */
[----:B------:R-:W-:-:S05]  /*01c0*/  IADD3 R5, PT, PT, -R5, RZ, RZ ;  /* 0x000000ff05057210 */ /* 0x000fca0007ffe1ff */
[----:B------:R-:W-:Y:S02]  /*01d0*/  IMAD R7, R2, R5, -0x4280fc4a ;  /* 0xbd7f03b602077424 */ /* 0x000fe400078e0205 */
[----:B------:R-:W-:-:S03]  /*01e0*/  HFMA2 R5, -RZ, RZ, 0, 0 ;  /* 0x00000000ff057431 */ /* 0x000fc600000001ff */
[----:B------:R-:W-:-:S13]  /*01f0*/  ISETP.GE.U32.AND P0, PT, R7, R2, PT ;  /* 0x000000020700720c */ /* 0x000fda0003f06070 */
[----:B------:R-:W-:-:S04]  /*0200*/  @P0 IADD3 R7, PT, PT, R7, -R2, RZ ;  /* 0x8000000207070210 */ /* 0x000fc80007ffe0ff */
[----:B------:R-:W-:-:S13]  /*0210*/  ISETP.GE.U32.AND P0, PT, R7, R2, PT ;  /* 0x000000020700720c */ /* 0x000fda0003f06070 */
[----:B------:R-:W-:Y:S01]  /*0220*/  @P0 IMAD.IADD R7, R7, 0x1, -R2 ;  /* 0x0000000107070824 */ /* 0x000fe200078e0a02 */
[----:B------:R-:W-:-:S04]  /*0230*/  @!P1 LOP3.LUT R7, RZ, R2, RZ, 0x33, !PT ;  /* 0x00000002ff079212 */ /* 0x000fc800078e33ff */
[----:B------:R-:W-:Y:S01]  /*0240*/  MOV R4, R7 ;  /* 0x0000000700047202 */ /* 0x000fe20000000f00 */
[----:B------:R-:W-:Y:S06]  /*0250*/  BRA `(.L_x_1) ;  /* 0x0000000000187947 */ /* 0x000fec0003800000 */
.L_x_0:
[----:B------:R-:W-:Y:S01]  /*0260*/  IMAD.MOV.U32 R0, RZ, RZ, -0x4280fc4a ;  /* 0xbd7f03b6ff007424 */ /* 0x000fe200078e00ff */
[----:B------:R-:W-:Y:S01]  /*0270*/  MOV R5, RZ ;  /* 0x000000ff00057202 */ /* 0x000fe20000000f00 */
[----:B------:R-:W-:Y:S01]  /*0280*/  IMAD.MOV.U32 R7, RZ, RZ, R3 ;  /* 0x000000ffff077224 */ /* 0x000fe200078e0003 */
[----:B------:R-:W-:Y:S02]  /*0290*/  MOV R4, R2 ;  /* 0x0000000200047202 */ /* 0x000fe40000000f00 */
[----:B------:R-:W-:-:S07]  /*02a0*/  MOV R6, 0x2c0 ;  /* 0x000002c000067802 */ /* 0x000fce0000000f00 */
[----:B------:R-:W-:Y:S05]  /*02b0*/  CALL.REL.NOINC `($__internal_0_$__cuda_sm20_rem_u64) ;  /* 0x0000000400b07944 */ /* 0x000fea0003c00000 */
.L_x_1:
[C---:B------:R-:W-:Y:S02]  /*02c0*/  ISETP.NE.U32.AND P0, PT, R4.reuse, RZ, PT ;  /* 0x000000ff0400720c */ /* 0x040fe40003f05070 */
[----:B------:R-:W-:Y:S02]  /*02d0*/  IADD3 R6, P1, PT, R4, 0x1, RZ ;  /* 0x0000000104067810 */ /* 0x000fe40007f3e0ff */
[----:B------:R-:W-:Y:S02]  /*02e0*/  ISETP.NE.AND.EX P0, PT, R5, RZ, PT, P0 ;  /* 0x000000ff0500720c */ /* 0x000fe40003f05300 */
[----:B------:R-:W-:Y:S02]  /*02f0*/  IADD3.X R7, PT, PT, RZ, R5, RZ, P1, !PT ;  /* 0x00000005ff077210 */ /* 0x000fe40000ffe4ff */
[----:B------:R-:W-:-:S09]  /*0300*/  MOV R4, 0x3f800000 ;  /* 0x3f80000000047802 */ /* 0x000fd20000000f00 */
[----:B------:R-:W-:Y:S05]  /*0310*/  @!P0 BRA `(.L_x_2) ;  /* 0x0000000400088947 */ /* 0x000fea0003800000 */
[----:B------:R-:W0:Y:S08]  /*0320*/  I2F.U64 R3, R2 ;  /* 0x0000000200037312 */ /* 0x000e300000301000 */
[----:B------:R-:W1:Y:S01]  /*0330*/  I2F.U64 R0, R6 ;  /* 0x0000000600007312 */ /* 0x000e620000301000 */
[----:B0-----:R-:W-:-:S04]  /*0340*/  FSETP.NAN.AND P0, PT, |R3|, |R3|, PT ;  /* 0x400000030300720b */ /* 0x001fc80003f08200 */
[----:B-1----:R-:W-:-:S13]  /*0350*/  FSETP.NUM.AND P0, PT, |R0|, |R0|, !P0 ;  /* 0x400000000000720b */ /* 0x002fda0004707200 */
[----:B------:R-:W-:Y:S01]  /*0360*/  @!P0 FADD R4, R0, R3 ;  /* 0x0000000300048221 */ /* 0x000fe20000000000 */
[----:B------:R-:W-:Y:S06]  /*0370*/  @!P0 BRA `(.L_x_2) ;  /* 0x0000000000f08947 */ /* 0x000fec0003800000 */
[C---:B------:R-:W-:Y:S01]  /*0380*/  FMUL R5, |R0|.reuse, 16777216 ;  /* 0x4b80000000057820 */ /* 0x040fe20000400200 */
[C---:B------:R-:W-:Y:S01]  /*0390*/  FSETP.GEU.AND P0, PT, |R0|.reuse, 1.175494350822287508e-38, PT ;  /* 0x008000000000780b */ /* 0x040fe20003f0e200 */
[----:B------:R-:W-:Y:S01]  /*03a0*/  HFMA2 R12, -RZ, RZ, 0.771484375, 0.21533203125 ;  /* 0x3a2c32e4ff0c7431 */ /* 0x000fe200000001ff */
[----:B------:R-:W-:Y:S02]  /*03b0*/  FSETP.NEU.AND P2, PT, |R0|, +INF , PT ;  /* 0x7f8000000000780b */ /* 0x000fe40003f4d200 */
[----:B------:R-:W-:-:S05]  /*03c0*/  FSEL R5, R5, |R0|, !P0 ;  /* 0x4000000005057208 */ /* 0x000fca0004000000 */
[----:B------:R-:W-:-:S05]  /*03d0*/  VIADD R2, R5, 0xc0cafb0d ;  /* 0xc0cafb0d05027836 */ /* 0x000fca0000000000 */
[----:B------:R-:W-:-:S04]  /*03e0*/  LOP3.LUT R2, R2, 0xff800000, RZ, 0xc0, !PT ;  /* 0xff80000002027812 */ /* 0x000fc800078ec0ff */
[-C--:B------:R-:W-:Y:S02]  /*03f0*/  IADD3 R5, PT, PT, R5, -R2.reuse, RZ ;  /* 0x8000000205057210 */ /* 0x080fe40007ffe0ff */
[----:B------:R-:W-:-:S03]  /*0400*/  I2FP.F32.S32 R2, R2 ;  /* 0x0000000200027245 */ /* 0x000fc60000201400 */
[C---:B------:R-:W-:Y:S01]  /*0410*/  FADD R8, R5.reuse, 1 ;  /* 0x3f80000005087421 */ /* 0x040fe20000000000 */
[----:B------:R-:W-:Y:S01]  /*0420*/  FADD R4, R5, -1 ;  /* 0xbf80000005047421 */ /* 0x000fe20000000000 */
[----:B------:R-:W-:-:S03]  /*0430*/  FSEL R5, RZ, -24, P0 ;  /* 0xc1c00000ff057808 */ /* 0x000fc60000000000 */
[----:B------:R-:W-:Y:S01]  /*0440*/  FADD R9, R4, R4 ;  /* 0x0000000404097221 */ /* 0x000fe20000000000 */
[----:B------:R-:W0:Y:S01]  /*0450*/  MUFU.RCP R8, R8 ;  /* 0x0000000800087308 */ /* 0x000e220000001000 */
[----:B------:R-:W-:Y:S02]  /*0460*/  FFMA R2, R2, 1.1920928955078125e-07, R5 ;  /* 0x3400000002027823 */ /* 0x000fe40000000005 */
[----:B0-----:R-:W-:-:S04]  /*0470*/  FMUL R9, R8, R9 ;  /* 0x0000000908097220 */ /* 0x001fc80000400000 */
[----:B------:R-:W-:Y:S01]  /*0480*/  FADD R10, R4, -R9 ;  /* 0x80000009040a7221 */ /* 0x000fe20000000000 */
[CC--:B------:R-:W-:Y:S01]  /*0490*/  FMUL R5, R9.reuse, R9.reuse ;  /* 0x0000000909057220 */ /* 0x0c0fe20000400000 */
[----:B------:R-:W-:Y:S02]  /*04a0*/  FFMA R13, R9, 1.4426950216293334961, R2 ;  /* 0x3fb8aa3b090d7823 */ /* 0x000fe40000000002 */
[----:B------:R-:W-:Y:S01]  /*04b0*/  FADD R11, R10, R10 ;  /* 0x0000000a0a0b7221 */ /* 0x000fe20000000000 */
[C---:B------:R-:W-:Y:S01]  /*04c0*/  FFMA R10, R5.reuse, R12, 0.0032181653659790754318 ;  /* 0x3b52e7db050a7423 */ /* 0x040fe2000000000c */
[----:B------:R-:W-:Y:S02]  /*04d0*/  FADD R2, R2, -R13 ;  /* 0x8000000d02027221 */ /* 0x000fe40000000000 */
[----:B------:R-:W-:Y:S01]  /*04e0*/  FFMA R11, R4, -R9, R11 ;  /* 0x80000009040b7223 */ /* 0x000fe2000000000b */
[----:B------:R-:W-:Y:S01]  /*04f0*/  FFMA R10, R5, R10, 0.018033718690276145935 ;  /* 0x3c93bb73050a7423 */ /* 0x000fe2000000000a */
[----:B------:R-:W-:-:S02]  /*0500*/  FFMA R2, R9, 1.4426950216293334961, R2 ;  /* 0x3fb8aa3b09027823 */ /* 0x000fc40000000002 */
[----:B------:R-:W-:Y:S01]  /*0510*/  FMUL R11, R8, R11 ;  /* 0x0000000b080b7220 */ /* 0x000fe20000400000 */
[----:B------:R-:W-:-:S03]  /*0520*/  FFMA R10, R5, R10, 0.12022458761930465698 ;  /* 0x3df6384f050a7423 */ /* 0x000fc6000000000a */
[----:B------:R-:W-:Y:S01]  /*0530*/  FFMA R2, R11, 1.4426950216293334961, R2 ;  /* 0x3fb8aa3b0b027823 */ /* 0x000fe20000000002 */
[----:B------:R-:W-:-:S03]  /*0540*/  FMUL R10, R5, R10 ;  /* 0x0000000a050a7220 */ /* 0x000fc60000400000 */
[----:B------:R-:W-:Y:S01]  /*0550*/  FFMA R4, R9, 1.9251366722983220825e-08, R2 ;  /* 0x32a55e3409047823 */ /* 0x000fe20000000002 */
[----:B------:R-:W-:-:S04]  /*0560*/  FMUL R2, R10, 3 ;  /* 0x404000000a027820 */ /* 0x000fc80000400000 */
[----:B------:R-:W-:-:S04]  /*0570*/  FFMA R11, R11, R2, R4 ;  /* 0x000000020b0b7223 */ /* 0x000fc80000000004 */
[----:B------:R-:W-:-:S04]  /*0580*/  FFMA R10, R9, R10, R11 ;  /* 0x0000000a090a7223 */ /* 0x000fc8000000000b */
[----:B------:R-:W-:-:S04]  /*0590*/  FADD R2, R13, R10 ;  /* 0x0000000a0d027221 */ /* 0x000fc80000000000 */
[----:B------:R-:W-:Y:S01]  /*05a0*/  FMUL R4, R3, R2 ;  /* 0x0000000203047220 */ /* 0x000fe20000400000 */
[----:B------:R-:W-:-:S03]  /*05b0*/  FADD R13, -R13, R2 ;  /* 0x000000020d0d7221 */ /* 0x000fc60000000100 */
[----:B------:R-:W0:Y:S01]  /*05c0*/  FRND R5, R4 ;  /* 0x0000000400057307 */ /* 0x000e220000201000 */
[----:B------:R-:W-:Y:S01]  /*05d0*/  FADD R13, R10, -R13 ;  /* 0x8000000d0a0d7221 */ /* 0x000fe20000000000 */
[----:B------:R-:W-:Y:S01]  /*05e0*/  FFMA R2, R3, R2, -R4 ;  /* 0x0000000203027223 */ /* 0x000fe20000000804 */
[----:B------:R-:W-:-:S03]  /*05f0*/  FSETP.GT.AND P0, PT, |R4|, 152, PT ;  /* 0x431800000400780b */ /* 0x000fc60003f04200 */
[----:B------:R-:W-:Y:S01]  /*0600*/  FFMA R13, R3, R13, R2 ;  /* 0x0000000d030d7223 */ /* 0x000fe20000000002 */
[----:B------:R-:W-:Y:S01]  /*0610*/  IMAD.MOV.U32 R3, RZ, RZ, 0x391fcb8e ;  /* 0x391fcb8eff037424 */ /* 0x000fe200078e00ff */
[----:B------:R-:W1:Y:S01]  /*0620*/  F2I.NTZ R8, R4 ;  /* 0x0000000400087305 */ /* 0x000e620000203100 */
[----:B0-----:R-:W-:Y:S01]  /*0630*/  FADD R2, R4, -R5 ;  /* 0x8000000504027221 */ /* 0x001fe20000000000 */
[----:B------:R-:W-:-:S03]  /*0640*/  FSETP.GT.AND P1, PT, R5, RZ, PT ;  /* 0x000000ff0500720b */ /* 0x000fc60003f24000 */
[----:B------:R-:W-:-:S04]  /*0650*/  FADD R2, R2, R13 ;  /* 0x0000000d02027221 */ /* 0x000fc80000000000 */
[----:B------:R-:W-:-:S04]  /*0660*/  FFMA R3, R2, R3, 0.0013391353422775864601 ;  /* 0x3aaf85ed02037423 */ /* 0x000fc80000000003 */
[----:B------:R-:W-:-:S04]  /*0670*/  FFMA R3, R2, R3, 0.0096188392490148544312 ;  /* 0x3c1d985602037423 */ /* 0x000fc80000000003 */
[----:B------:R-:W-:-:S04]  /*0680*/  FFMA R3, R2, R3, 0.055503588169813156128 ;  /* 0x3d6357bb02037423 */ /* 0x000fc80000000003 */
[----:B------:R-:W-:Y:S01]  /*0690*/  FFMA R5, R2, R3, 0.24022644758224487305 ;  /* 0x3e75fdec02057423 */ /* 0x000fe20000000003 */
[----:B------:R-:W-:Y:S02]  /*06a0*/  SEL R3, RZ, 0x83000000, P1 ;  /* 0x83000000ff037807 */ /* 0x000fe40000800000 */
[----:B------:R-:W-:Y:S01]  /*06b0*/  FSETP.GEU.AND P1, PT, R4, RZ, PT ;  /* 0x000000ff0400720b */ /* 0x000fe20003f2e000 */
[----:B------:R-:W-:Y:S01]  /*06c0*/  FFMA R9, R2, R5, 0.69314718246459960938 ;  /* 0x3f31721802097423 */ /* 0x000fe20000000005 */
[----:B------:R-:W-:Y:S02]  /*06d0*/  IADD3 R5, PT, PT, R3, 0x7f000000, RZ ;  /* 0x7f00000003057810 */ /* 0x000fe40007ffe0ff */
[----:B-1----:R-:W-:Y:S01]  /*06e0*/  LEA R8, R8, -R3, 0x17 ;  /* 0x8000000308087211 */ /* 0x002fe200078eb8ff */
[----:B------:R-:W-:Y:S01]  /*06f0*/  FFMA R2, R2, R9, 1 ;  /* 0x3f80000002027423 */ /* 0x000fe20000000009 */
[----:B------:R-:W-:-:S03]  /*0700*/  FSEL R4, RZ, +INF , !P1 ;  /* 0x7f800000ff047808 */ /* 0x000fc60004800000 */
[----:B------:R-:W-:-:S04]  /*0710*/  FMUL R5, R5, R2 ;  /* 0x0000000205057220 */ /* 0x000fc80000400000 */
[----:B------:R-:W-:Y:S01]  /*0720*/  @!P0 FMUL R4, R8, R5 ;  /* 0x0000000508048220 */ /* 0x000fe20000400000 */
[----:B------:R-:W-:-:S07]  /*0730*/  @!P2 FADD R4, R0, R0 ;  /* 0x000000000004a221 */ /* 0x000fce0000000000 */
.L_x_2:
[----:B------:R-:W0:Y:S02]  /*0740*/  F2I.U64.TRUNC R4, R4 ;  /* 0x0000000400047311 */ /* 0x000e24000020d800 */
[----:B0-----:R-:W-:-:S04]  /*0750*/  LOP3.LUT R0, R5, R7, RZ, 0xfc, !PT ;  /* 0x0000000705007212 */ /* 0x001fc800078efcff */
[----:B------:R-:W-:-:S13]  /*0760*/  ISETP.NE.U32.AND P0, PT, R0, RZ, PT ;  /* 0x000000ff0000720c */ /* 0x000fda0003f05070 */
[----:B------:R-:W-:Y:S05]  /*0770*/  @P0 BRA `(.L_x_3) ;  /* 0x0000000000500947 */ /* 0x000fea0003800000 */
[----:B------:R-:W0:Y:S01]  /*0780*/  I2F.U32.RP R0, R6 ;  /* 0x0000000600007306 */ /* 0x000e220000209000 */
[----:B------:R-:W-:-:S07]  /*0790*/  ISETP.NE.U32.AND P1, PT, R6, RZ, PT ;  /* 0x000000ff0600720c */ /* 0x000fce0003f25070 */
[----:B0-----:R-:W0:Y:S02]  /*07a0*/  MUFU.RCP R0, R0 ;  /* 0x0000000000007308 */ /* 0x001e240000001000 */
[----:B0-----:R-:W-:-:S06]  /*07b0*/  VIADD R2, R0, 0xffffffe ;  /* 0x0ffffffe00027836 */ /* 0x001fcc0000000000 */
[----:B------:R0:W1:Y:S02]  /*07c0*/  F2I.FTZ.U32.TRUNC.NTZ R3, R2 ;  /* 0x0000000200037305 */ /* 0x000064000021f000 */
[----:B0-----:R-:W-:Y:S02]  /*07d0*/  MOV R2, RZ ;  /* 0x000000ff00027202 */ /* 0x001fe40000000f00 */
[----:B-1----:R-:W-:-:S05]  /*07e0*/  IADD3 R5, PT, PT, RZ, -R3, RZ ;  /* 0x80000003ff057210 */ /* 0x002fca0007ffe0ff */
[----:B------:R-:W-:-:S04]  /*07f0*/  IMAD R5, R5, R6, RZ ;  /* 0x0000000605057224 */ /* 0x000fc800078e02ff */
[----:B------:R-:W-:-:S06]  /*0800*/  IMAD.HI.U32 R3, R3, R5, R2 ;  /* 0x0000000503037227 */ /* 0x000fcc00078e0002 */
[----:B------:R-:W-:-:S04]  /*0810*/  IMAD.HI.U32 R3, R3, R4, RZ ;  /* 0x0000000403037227 */ /* 0x000fc800078e00ff */
[----:B------:R-:W-:-:S04]  /*0820*/  IMAD.MOV R3, RZ, RZ, -R3 ;  /* 0x000000ffff037224 */ /* 0x000fc800078e0a03 */
[----:B------:R-:W-:Y:S02]  /*0830*/  IMAD R5, R6, R3, R4 ;  /* 0x0000000306057224 */ /* 0x000fe400078e0204 */
[----:B------:R-:W-:-:S03]  /*0840*/  HFMA2 R3, -RZ, RZ, 0, 0 ;  /* 0x00000000ff037431 */ /* 0x000fc600000001ff */
[----:B------:R-:W-:-:S13]  /*0850*/  ISETP.GE.U32.AND P0, PT, R5, R6, PT ;  /* 0x000000060500720c */ /* 0x000fda0003f06070 */
[----:B------:R-:W-:-:S04]  /*0860*/  @P0 IADD3 R5, PT, PT, R5, -R6, RZ ;  /* 0x8000000605050210 */ /* 0x000fc80007ffe0ff */
[----:B------:R-:W-:-:S13]  /*0870*/  ISETP.GE.U32.AND P0, PT, R5, R6, PT ;  /* 0x000000060500720c */ /* 0x000fda0003f06070 */
[-C--:B------:R-:W-:Y:S02]  /*0880*/  @P0 IADD3 R5, PT, PT, R5, -R6.reuse, RZ ;  /* 0x8000000605050210 */ /* 0x080fe40007ffe0ff */
[----:B------:R-:W-:-:S05]  /*0890*/  @!P1 LOP3.LUT R5, RZ, R6, RZ, 0x33, !PT ;  /* 0x00000006ff059212 */ /* 0x000fca00078e33ff */
[----:B------:R-:W-:Y:S01]  /*08a0*/  IMAD.MOV.U32 R2, RZ, RZ, R5 ;  /* 0x000000ffff027224 */ /* 0x000fe200078e0005 */
[----:B------:R-:W-:Y:S06]  /*08b0*/  BRA `(.L_x_4) ;  /* 0x0000000000187947 */ /* 0x000fec0003800000 */
.L_x_3:
[----:B------:R-:W-:Y:S01]  /*08c0*/  MOV R0, R4 ;  /* 0x0000000400007202 */ /* 0x000fe20000000f00 */
[----:B------:R-:W-:Y:S01]  /*08d0*/  IMAD.MOV.U32 R4, RZ, RZ, R6 ;  /* 0x000000ffff047224 */ /* 0x000fe200078e0006 */
[----:B------:R-:W-:-:S07]  /*08e0*/  MOV R6, 0x900 ;  /* 0x0000090000067802 */ /* 0x000fce0000000f00 */
[----:B------:R-:W-:Y:S05]  /*08f0*/  CALL.REL.NOINC `($__internal_0_$__cuda_sm20_rem_u64) ;  /* 0x0000000000207944 */ /* 0x000fea0003c00000 */
[----:B------:R-:W-:Y:S02]  /*0900*/  MOV R2, R4 ;  /* 0x0000000400027202 */ /* 0x000fe40000000f00 */
[----:B------:R-:W-:-:S07]  /*0910*/  MOV R3, R5 ;  /* 0x0000000500037202 */ /* 0x000fce0000000f00 */
.L_x_4:
[----:B------:R-:W-:-:S04]  /*0920*/  ISETP.NE.U32.AND P0, PT, R2, 0x1, PT ;  /* 0x000000010200780c */ /* 0x000fc80003f05070 */
[----:B------:R-:W-:-:S13]  /*0930*/  ISETP.NE.AND.EX P0, PT, R3, RZ, PT, P0 ;  /* 0x000000ff0300720c */ /* 0x000fda0003f05300 */
[----:B------:R-:W-:Y:S05]  /*0940*/  @!P0 EXIT ;  /* 0x000000000000894d */ /* 0x000fea0003800000 */
[----:B------:R-:W0:Y:S02]  /*0950*/  LDC.64 R2, c[0x4][0x40] ;  /* 0x01001000ff027b82 */ /* 0x000e240000000a00 */
[----:B0-----:R-:W-:Y:S01]  /*0960*/  STG.E.U8 desc[UR4][R2.64], RZ ;  /* 0x000000ff02007986 */ /* 0x001fe2000c101104 */
[----:B------:R-:W-:Y:S05]  /*0970*/  EXIT ;  /* 0x000000000000794d */ /* 0x000fea0003800000 */
        .weak           $__internal_0_$__cuda_sm20_rem_u64
        .type           $__internal_0_$__cuda_sm20_rem_u64,@function
        .size           $__internal_0_$__cuda_sm20_rem_u64,(.L_x_12 - $__internal_0_$__cuda_sm20_rem_u64)
$__internal_0_$__cuda_sm20_rem_u64:
[----:B------:R-:W-:Y:S01]  /*0980*/  IMAD.MOV.U32 R12, RZ, RZ, R4 ;  /* 0x000000ffff0c7224 */ /* 0x000fe200078e0004 */
[----:B------:R-:W-:-:S05]  /*0990*/  MOV R13, R7 ;  /* 0x00000007000d7202 */ /* 0x000fca0000000f00 */
[----:B------:R-:W0:Y:S08]  /*09a0*/  I2F.U64.RP R12, R12 ;  /* 0x0000000c000c7312 */ /* 0x000e300000309000 */
[----:B0-----:R-:W0:Y:S02]  /*09b0*/  MUFU.RCP R8, R12 ;  /* 0x0000000c00087308 */ /* 0x001e240000001000 */
[----:B0-----:R-:W-:-:S06]  /*09c0*/  IADD3 R8, PT, PT, R8, 0x1ffffffe, RZ ;  /* 0x1ffffffe08087810 */ /* 0x001fcc0007ffe0ff */
[----:B------:R-:W0:Y:S02]  /*09d0*/  F2I.U64.TRUNC R8, R8 ;  /* 0x0000000800087311 */ /* 0x000e24000020d800 */
[----:B0-----:R-:W-:-:S04]  /*09e0*/  IMAD.WIDE.U32 R10, R8, R4, RZ ;  /* 0x00000004080a7225 */ /* 0x001fc800078e00ff */
[----:B------:R-:W-:Y:S01]  /*09f0*/  IMAD R11, R8, R7, R11 ;  /* 0x00000007080b7224 */ /* 0x000fe200078e020b */
[----:B------:R-:W-:-:S03]  /*0a00*/  IADD3 R15, P0, PT, RZ, -R10, RZ ;  /* 0x8000000aff0f7210 */ /* 0x000fc60007f1e0ff */
[----:B------:R-:W-:Y:S02]  /*0a10*/  IMAD R11, R9, R4, R11 ;  /* 0x00000004090b7224 */ /* 0x000fe400078e020b */
[----:B------:R-:W-:-:S04]  /*0a20*/  IMAD.HI.U32 R10, R8, R15, RZ ;  /* 0x0000000f080a7227 */ /* 0x000fc800078e00ff */
[----:B------:R-:W-:Y:S01]  /*0a30*/  IMAD.X R17, RZ, RZ, ~R11, P0 ;  /* 0x000000ffff117224 */ /* 0x000fe200000e0e0b */
[----:B------:R-:W-:-:S03]  /*0a40*/  MOV R11, R8 ;  /* 0x00000008000b7202 */ /* 0x000fc60000000f00 */
[-C--:B------:R-:W-:Y:S02]  /*0a50*/  IMAD R13, R9, R17.reuse, RZ ;  /* 0x00000011090d7224 */ /* 0x080fe400078e02ff */
[----:B------:R-:W-:-:S04]  /*0a60*/  IMAD.WIDE.U32 R10, P0, R8, R17, R10 ;  /* 0x00000011080a7225 */ /* 0x000fc8000780000a */
[----:B------:R-:W-:-:S04]  /*0a70*/  IMAD.HI.U32 R17, R9, R17, RZ ;  /* 0x0000001109117227 */ /* 0x000fc800078e00ff */
[----:B------:R-:W-:-:S05]  /*0a80*/  IMAD.HI.U32 R10, P1, R9, R15, R10 ;  /* 0x0000000f090a7227 */ /* 0x000fca000782000a */
[----:B------:R-:W-:Y:S02]  /*0a90*/  IADD3 R11, P2, PT, R13, R10, RZ ;  /* 0x0000000a0d0b7210 */ /* 0x000fe40007f5e0ff */
[----:B------:R-:W-:-:S03]  /*0aa0*/  IADD3.X R10, PT, PT, R17, R9, RZ, P0, !PT ;  /* 0x00000009110a7210 */ /* 0x000fc600007fe4ff */
[----:B------:R-:W-:Y:S01]  /*0ab0*/  IMAD.WIDE.U32 R8, R11, R4, RZ ;  /* 0x000000040b087225 */ /* 0x000fe200078e00ff */
[----:B------:R-:W-:-:S03]  /*0ac0*/  IADD3.X R13, PT, PT, RZ, RZ, R10, P2, P1 ;  /* 0x000000ffff0d7210 */ /* 0x000fc600017e240a */
[----:B------:R-:W-:Y:S01]  /*0ad0*/  IMAD R9, R11, R7, R9 ;  /* 0x000000070b097224 */ /* 0x000fe200078e0209 */
[----:B------:R-:W-:-:S03]  /*0ae0*/  IADD3 R15, P0, PT, RZ, -R8, RZ ;  /* 0x80000008ff0f7210 */ /* 0x000fc60007f1e0ff */
[----:B------:R-:W-:Y:S02]  /*0af0*/  IMAD R9, R13, R4, R9 ;  /* 0x000000040d097224 */ /* 0x000fe400078e0209 */
[----:B------:R-:W-:-:S04]  /*0b00*/  IMAD.HI.U32 R10, R11, R15, RZ ;  /* 0x0000000f0b0a7227 */ /* 0x000fc800078e00ff */
[----:B------:R-:W-:Y:S02]  /*0b10*/  IMAD.X R8, RZ, RZ, ~R9, P0 ;  /* 0x000000ffff087224 */ /* 0x000fe400000e0e09 */
[----:B------:R-:W-:Y:S02]  /*0b20*/  HFMA2 R9, -RZ, RZ, 0, 0 ;  /* 0x00000000ff097431 */ /* 0x000fe400000001ff */
[----:B------:R-:W-:-:S04]  /*0b30*/  IMAD.WIDE.U32 R10, P0, R11, R8, R10 ;  /* 0x000000080b0a7225 */ /* 0x000fc8000780000a */
[C---:B------:R-:W-:Y:S02]  /*0b40*/  IMAD R12, R13.reuse, R8, RZ ;  /* 0x000000080d0c7224 */ /* 0x040fe400078e02ff */
[----:B------:R-:W-:-:S04]  /*0b50*/  IMAD.HI.U32 R11, P1, R13, R15, R10 ;  /* 0x0000000f0d0b7227 */ /* 0x000fc8000782000a */
[----:B------:R-:W-:Y:S01]  /*0b60*/  IMAD.HI.U32 R8, R13, R8, RZ ;  /* 0x000000080d087227 */ /* 0x000fe200078e00ff */
[----:B------:R-:W-:-:S04]  /*0b70*/  IADD3 R11, P2, PT, R12, R11, RZ ;  /* 0x0000000b0c0b7210 */ /* 0x000fc80007f5e0ff */
[----:B------:R-:W-:Y:S01]  /*0b80*/  IADD3.X R13, PT, PT, R8, R13, RZ, P0, !PT ;  /* 0x0000000d080d7210 */ /* 0x000fe200007fe4ff */
[----:B------:R-:W-:-:S03]  /*0b90*/  IMAD.HI.U32 R8, R11, R0, RZ ;  /* 0x000000000b087227 */ /* 0x000fc600078e00ff */
[----:B------:R-:W-:Y:S01]  /*0ba0*/  IADD3.X R13, PT, PT, RZ, RZ, R13, P2, P1 ;  /* 0x000000ffff0d7210 */ /* 0x000fe200017e240d */
[----:B------:R-:W-:-:S04]  /*0bb0*/  IMAD.WIDE.U32 R8, R11, R5, R8 ;  /* 0x000000050b087225 */ /* 0x000fc800078e0008 */
[C---:B------:R-:W-:Y:S02]  /*0bc0*/  IMAD R11, R13.reuse, R5, RZ ;  /* 0x000000050d0b7224 */ /* 0x040fe400078e02ff */
[----:B------:R-:W-:-:S04]  /*0bd0*/  IMAD.HI.U32 R8, P0, R13, R0, R8 ;  /* 0x000000000d087227 */ /* 0x000fc80007800008 */
[----:B------:R-:W-:Y:S01]  /*0be0*/  IMAD.HI.U32 R10, R13, R5, RZ ;  /* 0x000000050d0a7227 */ /* 0x000fe200078e00ff */
[----:B------:R-:W-:-:S03]  /*0bf0*/  IADD3 R11, P1, PT, R11, R8, RZ ;  /* 0x000000080b0b7210 */ /* 0x000fc60007f3e0ff */
[----:B------:R-:W-:Y:S02]  /*0c00*/  IMAD.X R10, RZ, RZ, R10, P0 ;  /* 0x000000ffff0a7224 */ /* 0x000fe400000e060a */
[----:B------:R-:W-:-:S03]  /*0c10*/  IMAD.WIDE.U32 R8, R11, R4, RZ ;  /* 0x000000040b087225 */ /* 0x000fc600078e00ff */
[----:B------:R-:W-:Y:S01]  /*0c20*/  IADD3.X R13, PT, PT, RZ, R10, RZ, P1, !PT ;  /* 0x0000000aff0d7210 */ /* 0x000fe20000ffe4ff */
[----:B------:R-:W-:Y:S01]  /*0c30*/  IMAD R11, R11, R7, R9 ;  /* 0x000000070b0b7224 */ /* 0x000fe200078e0209 */
[----:B------:R-:W-:-:S03]  /*0c40*/  IADD3 R15, P1, PT, -R8, R0, RZ ;  /* 0x00000000080f7210 */ /* 0x000fc60007f3e1ff */
[-C--:B------:R-:W-:Y:S01]  /*0c50*/  IMAD R0, R13, R4.reuse, R11 ;  /* 0x000000040d007224 */ /* 0x080fe200078e020b */
[----:B------:R-:W-:-:S04]  /*0c60*/  ISETP.GE.U32.AND P0, PT, R15, R4, PT ;  /* 0x000000040f00720c */ /* 0x000fc80003f06070 */
[----:B------:R-:W-:Y:S02]  /*0c70*/  IADD3.X R0, PT, PT, ~R0, R5, RZ, P1, !PT ;  /* 0x0000000500007210 */ /* 0x000fe40000ffe5ff */
[----:B------:R-:W-:Y:S02]  /*0c80*/  IADD3 R9, P1, PT, -R4, R15, RZ ;  /* 0x0000000f04097210 */ /* 0x000fe40007f3e1ff */
[----:B------:R-:W-:-:S03]  /*0c90*/  ISETP.GE.U32.AND.EX P0, PT, R0, R7, PT, P0 ;  /* 0x000000070000720c */ /* 0x000fc60003f06100 */
[----:B------:R-:W-:Y:S01]  /*0ca0*/  IMAD.X R8, R0, 0x1, ~R7, P1 ;  /* 0x0000000100087824 */ /* 0x000fe200008e0e07 */
[----:B------:R-:W-:Y:S02]  /*0cb0*/  SEL R9, R9, R15, P0 ;  /* 0x0000000f09097207 */ /* 0x000fe40000000000 */
[----:B------:R-:W-:Y:S02]  /*0cc0*/  ISETP.NE.U32.AND P1, PT, R4, RZ, PT ;  /* 0x000000ff0400720c */ /* 0x000fe40003f25070 */
[----:B------:R-:W-:Y:S02]  /*0cd0*/  SEL R8, R8, R0, P0 ;  /* 0x0000000008087207 */ /* 0x000fe40000000000 */
[----:B------:R-:W-:Y:S02]  /*0ce0*/  ISETP.GE.U32.AND P0, PT, R9, R4, PT ;  /* 0x000000040900720c */ /* 0x000fe40003f06070 */
[----:B------:R-:W-:Y:S02]  /*0cf0*/  IADD3 R0, P2, PT, -R4, R9, RZ ;  /* 0x0000000904007210 */ /* 0x000fe40007f5e1ff */
[----:B------:R-:W-:-:S02]  /*0d00*/  ISETP.GE.U32.AND.EX P0, PT, R8, R7, PT, P0 ;  /* 0x000000070800720c */ /* 0x000fc40003f06100 */
[CC--:B------:R-:W-:Y:S02]  /*0d10*/  IADD3.X R5, PT, PT, ~R7.reuse, R8.reuse, RZ, P2, !PT ;  /* 0x0000000807057210 */ /* 0x0c0fe400017fe5ff */
[----:B------:R-:W-:Y:S02]  /*0d20*/  ISETP.NE.AND.EX P1, PT, R7, RZ, PT, P1 ;  /* 0x000000ff0700720c */ /* 0x000fe40003f25310 */
[----:B------:R-:W-:Y:S02]  /*0d30*/  MOV R7, 0x0 ;  /* 0x0000000000077802 */ /* 0x000fe40000000f00 */
[----:B------:R-:W-:Y:S02]  /*0d40*/  SEL R4, R0, R9, P0 ;  /* 0x0000000900047207 */ /* 0x000fe40000000000 */
[----:B------:R-:W-:Y:S02]  /*0d50*/  SEL R5, R5, R8, P0 ;  /* 0x0000000805057207 */ /* 0x000fe40000000000 */
[----:B------:R-:W-:-:S02]  /*0d60*/  SEL R4, R4, 0xffffffff, P1 ;  /* 0xffffffff04047807 */ /* 0x000fc40000800000 */
[----:B------:R-:W-:Y:S01]  /*0d70*/  SEL R5, R5, 0xffffffff, P1 ;  /* 0xffffffff05057807 */ /* 0x000fe20000800000 */
[----:B------:R-:W-:Y:S06]  /*0d80*/  RET.REL.NODEC R6 `(_Z21fermatPrimeNumberTestyy) ;  /* 0xfffffff0069c7950 */ /* 0x000fec0003c3ffff */
.L_x_5:
[----:B------:R-:W-:-:S00]  /*0d90*/  BRA `(.L_x_5) ;  /* 0xfffffffc00fc7947 */ /* 0x000fc0000383ffff */
[----:B------:R-:W-:-:S00]  /*0da0*/  NOP ;  /* 0x0000000000007918 */ /* 0x000fc00000000000 */
        /* <DEDUP_REMOVED lines=13> */
.L_x_12:


//--------------------- .text._Z18primeNumberTestingyy --------------------------
	.section	.text._Z18primeNumberTestingyy,"ax",@progbits
	.align	128
        .global         _Z18primeNumberTestingyy
        .type           _Z18primeNumberTestingyy,@function
        .size           _Z18primeNumberTestingyy,(.L_x_13 - _Z18primeNumberTestingyy)
        .other          _Z18primeNumberTestingyy,@"STO_CUDA_ENTRY STV_DEFAULT"
_Z18primeNumberTestingyy:
.text._Z18primeNumberTestingyy:
[----:B------:R-:W0:Y:S08]  /*0000*/  LDC R1, c[0x0][0x37c] ;  /* 0x0000df00ff017b82 */ /* 0x000e300000000800 */
[----:B------:R-:W1:Y:S01]  /*0010*/  LDC.64 R2, c[0x4][0x40] ;  /* 0x01001000ff027b82 */ /* 0x000e620000000a00 */
[----:B------:R-:W1:Y:S02]  /*0020*/  LDCU.64 UR36, c[0x0][0x358] ;  /* 0x00006b00ff2477ac */ /* 0x000e640008000a00 */
[----:B-1----:R-:W2:Y:S02]  /*0030*/  LDG.E.U8 R2, desc[UR36][R2.64] ;  /* 0x0000002402027981 */ /* 0x002ea4000c1e1100 */
[----:B--2---:R-:W-:-:S13]  /*0040*/  ISETP.NE.AND P0, PT, R2, RZ, PT ;  /* 0x000000ff0200720c */ /* 0x004fda0003f05270 */
[----:B0-----:R-:W-:Y:S05]  /*0050*/  @P0 BRA `(.L_x_6) ;  /* 0x0000000000480947 */ /* 0x001fea0003800000 */
[----:B------:R-:W-:Y:S01]  /*0060*/  MOV R0, 0x130 ;  /* 0x0000013000007802 */ /* 0x000fe20000000f00 */
[----:B------:R-:W0:Y:S01]  /*0070*/  LDCU.64 UR4, c[0x4][0x128] ;  /* 0x01002500ff0477ac */ /* 0x000e220008000a00 */
[----:B------:R-:W-:Y:S02]  /*0080*/  CS2R R6, SRZ ;  /* 0x0000000000067805 */ /* 0x000fe4000001ff00 */
[----:B------:R1:W2:Y:S01]  /*0090*/  LDC.64 R2, c[0x4][R0] ;  /* 0x0100000000027b82 */ /* 0x0002a20000000a00 */
[----:B0-----:R-:W-:Y:S02]  /*00a0*/  IMAD.U32 R4, RZ, RZ, UR4 ;  /* 0x00000004ff047e24 */ /* 0x001fe4000f8e00ff */
[----:B-1----:R-:W-:-:S07]  /*00b0*/  IMAD.U32 R5, RZ, RZ, UR5 ;  /* 0x00000005ff057e24 */ /* 0x002fce000f8e00ff */
[----:B------:R-:W-:-:S07]  /*00c0*/  LEPC R20, `(.L_x_7) ;  /* 0x000000001014794e */ /* 0x000fce0000000000 */
[----:B--2---:R-:W-:Y:S05]  /*00d0*/  CALL.ABS.NOINC R2 ;  /* 0x0000000002007343 */ /* 0x004fea0003c00000 */
.L_x_7:
[----:B------:R-:W-:Y:S01]  /*00e0*/  @!PT LDS RZ, [RZ] ;  /* 0x00000000fffff984 */ /* 0x000fe20000000800 */
[----:B------:R-:W-:Y:S01]  /*00f0*/  @!PT LDS RZ, [RZ] ;  /* 0x00000000fffff984 */ /* 0x000fe20000000800 */
[----:B------:R-:W-:Y:S01]  /*0100*/  @!PT LDS RZ, [RZ] ;  /* 0x00000000fffff984 */ /* 0x000fe20000000800 */
[----:B------:R-:W-:Y:S01]  /*0110*/  @!PT LDS RZ, [RZ] ;  /* 0x00000000fffff984 */ /* 0x000fe20000000800 */
[----:B------:R-:W-:-:S00]  /*0120*/  MEMBAR.ALL.CTA ;  /* 0x0000000000007992 */ /* 0x000fc00000008000 */
[----:B------:R-:W-:Y:S06]  /*0130*/  MEMBAR.SC.GPU ;  /* 0x0000000000007992 */ /* 0x000fec0000002000 */
[----:B------:R-:W-:-:S00]  /*0140*/  ERRBAR ;  /* 0x00000000000079ab */ /* 0x000fc00000000000 */
[----:B------:R-:W-:Y:S06]  /*0150*/  CGAERRBAR ;  /* 0x00000000000075ab */ /* 0x000fec0000000000 */
[----:B------:R-:W-:Y:S01]  /*0160*/  CCTL.IVALL ;  /* 0x00000000ff00798f */ /* 0x000fe20002000000 */
[----:B------:R-:W-:Y:S05]  /*0170*/  BPT.TRAP 0x1 ;  /* 0x000000040000795c */ /* 0x000fea0000300000 */
.L_x_6:
[----:B------:R-:W0:Y:S01]  /*0180*/  S2R R2, SR_TID.X ;  /* 0x0000000000027919 */ /* 0x000e220000002100 */
[----:B------:R-:W1:Y:S01]  /*0190*/  LDCU UR4, c[0x0][0x360] ;  /* 0x00006c00ff0477ac */ /* 0x000e620008000800 */
[----:B------:R-:W-:Y:S01]  /*01a0*/  IMAD.MOV.U32 R3, RZ, RZ, RZ ;  /* 0x000000ffff037224 */ /* 0x000fe200078e00ff */
[----:B------:R-:W2:Y:S01]  /*01b0*/  S2R R5, SR_CTAID.X ;  /* 0x0000000000057919 */ /* 0x000ea20000002500 */
[----:B------:R-:W3:Y:S01]  /*01c0*/  LDCU.64 UR6, c[0x0][0x388] ;  /* 0x00007100ff0677ac */ /* 0x000ee20008000a00 */
[----:B-1----:R-:W-:Y:S01]  /*01d0*/  USHF.L.U32 UR4, UR4, 0x1, URZ ;  /* 0x0000000104047899 */ /* 0x002fe200080006ff */
[----:B0-----:R-:W-:-:S05]  /*01e0*/  LEA R2, R2, 0x1, 0x1 ;  /* 0x0000000102027811 */ /* 0x001fca00078e08ff */
[----:B--2---:R-:W-:-:S03]  /*01f0*/  IMAD.WIDE.U32 R2, R5, UR4, R2 ;  /* 0x0000000405027c25 */ /* 0x004fc6000f8e0002 */
[----:B------:R-:W-:-:S04]  /*0200*/  ISETP.NE.U32.AND P0, PT, R2, 0x1, PT ;  /* 0x000000010200780c */ /* 0x000fc80003f05070 */
[----:B------:R-:W-:-:S04]  /*0210*/  ISETP.NE.AND.EX P0, PT, R3, RZ, PT, P0 ;  /* 0x000000ff0300720c */ /* 0x000fc80003f05300 */
[----:B------:R-:W-:Y:S02]  /*0220*/  SEL R0, R2, 0x2, P0 ;  /* 0x0000000202007807 */ /* 0x000fe40000000000 */
[----:B------:R-:W-:Y:S02]  /*0230*/  SEL R3, R3, RZ, P0 ;  /* 0x000000ff03037207 */ /* 0x000fe40000000000 */
[----:B---3--:R-:W-:-:S04]  /*0240*/  ISETP.GT.U32.AND P0, PT, R0, UR6, PT ;  /* 0x0000000600007c0c */ /* 0x008fc8000bf04070 */
[----:B------:R-:W-:-:S13]  /*0250*/  ISETP.GT.U32.AND.EX P0, PT, R3, UR7, PT, P0 ;  /* 0x0000000703007c0c */ /* 0x000fda000bf04100 */
[----:B------:R-:W-:Y:S05]  /*0260*/  @P0 EXIT ;  /* 0x000000000000094d */ /* 0x000fea0003800000 */
[----:B------:R-:W0:Y:S01]  /*0270*/  LDCU UR4, c[0x0][0x384] ;  /* 0x00007080ff0477ac */ /* 0x000e220008000800 */
[----:B------:R-:W-:Y:S01]  /*0280*/  BSSY.RECONVERGENT B0, `(.L_x_8) ;  /* 0x000001d000007945 */ /* 0x000fe20003800200 */
[----:B0-----:R-:W-:-:S04]  /*0290*/  LOP3.LUT R2, R3, UR4, RZ, 0xfc, !PT ;  /* 0x0000000403027c12 */ /* 0x001fc8000f8efcff */
[----:B------:R-:W-:-:S13]  /*02a0*/  ISETP.NE.U32.AND P0, PT, R2, RZ, PT ;  /* 0x000000ff0200720c */ /* 0x000fda0003f05070 */
[----:B------:R-:W-:Y:S05]  /*02b0*/  @P0 BRA `(.L_x_9) ;  /* 0x0000000000540947 */ /* 0x000fea0003800000 */
[----:B------:R-:W0:Y:S01]  /*02c0*/  I2F.U32.RP R4, R0 ;  /* 0x0000000000047306 */ /* 0x000e220000209000 */
[----:B------:R-:W1:Y:S01]  /*02d0*/  LDCU UR4, c[0x0][0x380] ;  /* 0x00007000ff0477ac */ /* 0x000e620008000800 */
[----:B------:R-:W-:-:S06]  /*02e0*/  ISETP.NE.U32.AND P1, PT, R0, RZ, PT ;  /* 0x000000ff0000720c */ /* 0x000fcc0003f25070 */
[----:B0-----:R-:W0:Y:S02]  /*02f0*/  MUFU.RCP R4, R4 ;  /* 0x0000000400047308 */ /* 0x001e240000001000 */
[----:B0-----:R-:W-:-:S06]  /*0300*/  VIADD R2, R4, 0xffffffe ;  /* 0x0ffffffe04027836 */ /* 0x001fcc0000000000 */
[----:B------:R0:W2:Y:S02]  /*0310*/  F2I.FTZ.U32.TRUNC.NTZ R3, R2 ;  /* 0x0000000200037305 */ /* 0x0000a4000021f000 */
[----:B0-----:R-:W-:Y:S01]  /*0320*/  IMAD.MOV.U32 R2, RZ, RZ, RZ ;  /* 0x000000ffff027224 */ /* 0x001fe200078e00ff */
[----:B--2---:R-:W-:-:S05]  /*0330*/  IADD3 R5, PT, PT, RZ, -R3, RZ ;  /* 0x80000003ff057210 */ /* 0x004fca0007ffe0ff */
[----:B------:R-:W-:-:S04]  /*0340*/  IMAD R5, R5, R0, RZ ;  /* 0x0000000005057224 */ /* 0x000fc800078e02ff */
[----:B------:R-:W-:-:S06]  /*0350*/  IMAD.HI.U32 R3, R3, R5, R2 ;  /* 0x0000000503037227 */ /* 0x000fcc00078e0002 */
[----:B-1----:R-:W-:-:S04]  /*0360*/  IMAD.HI.U32 R3, R3, UR4, RZ ;  /* 0x0000000403037c27 */ /* 0x002fc8000f8e00ff */
[----:B------:R-:W-:-:S04]  /*0370*/  IMAD.MOV R3, RZ, RZ, -R3 ;  /* 0x000000ffff037224 */ /* 0x000fc800078e0a03 */
[----:B------:R-:W-:-:S05]  /*0380*/  IMAD R3, R0, R3, UR4 ;  /* 0x0000000400037e24 */ /* 0x000fca000f8e0203 */
[----:B------:R-:W-:-:S13]  /*0390*/  ISETP.GE.U32.AND P0, PT, R3, R0, PT ;  /* 0x000000000300720c */ /* 0x000fda0003f06070 */
[----:B------:R-:W-:-:S05]  /*03a0*/  @P0 IMAD.IADD R3, R3, 0x1, -R0 ;  /* 0x0000000103030824 */ /* 0x000fca00078e0a00 */
[----:B------:R-:W-:-:S13]  /*03b0*/  ISETP.GE.U32.AND P0, PT, R3, R0, PT ;  /* 0x000000000300720c */ /* 0x000fda0003f06070 */
[-C--:B------:R-:W-:Y:S02]  /*03c0*/  @P0 IADD3 R3, PT, PT, R3, -R0.reuse, RZ ;  /* 0x8000000003030210 */ /* 0x080fe40007ffe0ff */
[----:B------:R-:W-:-:S04]  /*03d0*/  @!P1 LOP3.LUT R3, RZ, R0, RZ, 0x33, !PT ;  /* 0x00000000ff039212 */ /* 0x000fc800078e33ff */
[----:B------:R-:W-:-:S04]  /*03e0*/  ISETP.NE.U32.AND P0, PT, R3, RZ, PT ;  /* 0x000000ff0300720c */ /* 0x000fc80003f05070 */
[----:B------:R-:W-:Y:S01]  /*03f0*/  ISETP.NE.AND.EX P0, PT, RZ, RZ, PT, P0 ;  /* 0x000000ffff00720c */ /* 0x000fe20003f05300 */
[----:B------:R-:W-:-:S12]  /*0400*/  BRA `(.L_x_10) ;  /* 0x0000000000107947 */ /* 0x000fd80003800000 */
.L_x_9:
[----:B------:R-:W-:-:S07]  /*0410*/  MOV R2, 0x430 ;  /* 0x0000043000027802 */ /* 0x000fce0000000f00 */
[----:B------:R-:W-:Y:S05]  /*0420*/  CALL.REL.NOINC `($__internal_1_$__cuda_sm20_rem_u64) ;  /* 0x00000000001c7944 */ /* 0x000fea0003c00000 */
[----:B------:R-:W-:-:S04]  /*0430*/  ISETP.NE.U32.AND P0, PT, R0, RZ, PT ;  /* 0x000000ff0000720c */ /* 0x000fc80003f05070 */
[----:B------:R-:W-:-:S13]  /*0440*/  ISETP.NE.AND.EX P0, PT, R4, RZ, PT, P0 ;  /* 0x000000ff0400720c */ /* 0x000fda0003f05300 */
.L_x_10:
[----:B------:R-:W-:Y:S05]  /*0450*/  BSYNC.RECONVERGENT B0 ;  /* 0x0000000000007941 */ /* 0x000fea0003800200 */
.L_x_8:
[----:B------:R-:W-:Y:S05]  /*0460*/  @P0 EXIT ;  /* 0x000000000000094d */ /* 0x000fea0003800000 */
[----:B------:R-:W0:Y:S02]  /*0470*/  LDC.64 R2, c[0x4][0x40] ;  /* 0x01001000ff027b82 */ /* 0x000e240000000a00 */
[----:B0-----:R-:W-:Y:S01]  /*0480*/  STG.E.U8 desc[UR36][R2.64], RZ ;  /* 0x000000ff02007986 */ /* 0x001fe2000c101124 */
[----:B------:R-:W-:Y:S05]  /*0490*/  EXIT ;  /* 0x000000000000794d */ /* 0x000fea0003800000 */
        .weak           $__internal_1_$__cuda_sm20_rem_u64
        .type           $__internal_1_$__cuda_sm20_rem_u64,@function
        .size           $__internal_1_$__cuda_sm20_rem_u64,(.L_x_13 - $__internal_1_$__cuda_sm20_rem_u64)
$__internal_1_$__cuda_sm20_rem_u64:
[----:B------:R-:W-:Y:S01]  /*04a0*/  IMAD.MOV.U32 R8, RZ, RZ, R0 ;  /* 0x000000ffff087224 */ /* 0x000fe200078e0000 */
[----:B------:R-:W0:Y:S01]  /*04b0*/  LDCU.64 UR4, c[0x0][0x380] ;  /* 0x00007000ff0477ac */ /* 0x000e220008000a00 */
[----:B------:R-:W-:-:S04]  /*04c0*/  IMAD.MOV.U32 R9, RZ, RZ, R3 ;  /* 0x000000ffff097224 */ /* 0x000fc800078e0003 */
[----:B------:R-:W1:Y:S08]  /*04d0*/  I2F.U64.RP R8, R8 ;  /* 0x0000000800087312 */ /* 0x000e700000309000 */
[----:B-1----:R-:W1:Y:S02]  /*04e0*/  MUFU.RCP R4, R8 ;  /* 0x0000000800047308 */ /* 0x002e640000001000 */
[----:B-1----:R-:W-:-:S06]  /*04f0*/  VIADD R4, R4, 0x1ffffffe ;  /* 0x1ffffffe04047836 */ /* 0x002fcc0000000000 */
[----:B------:R-:W1:Y:S02]  /*0500*/  F2I.U64.TRUNC R4, R4 ;  /* 0x0000000400047311 */ /* 0x000e64000020d800 */
[----:B-1----:R-:W-:-:S04]  /*0510*/  IMAD.WIDE.U32 R6, R4, R0, RZ ;  /* 0x0000000004067225 */ /* 0x002fc800078e00ff */
[----:B------:R-:W-:Y:S01]  /*0520*/  IMAD R7, R4, R3, R7 ;  /* 0x0000000304077224 */ /* 0x000fe200078e0207 */
[----:B------:R-:W-:-:S03]  /*0530*/  IADD3 R11, P0, PT, RZ, -R6, RZ ;  /* 0x80000006ff0b7210 */ /* 0x000fc60007f1e0ff */
[----:B------:R-:W-:Y:S02]  /*0540*/  IMAD R7, R5, R0, R7 ;  /* 0x0000000005077224 */ /* 0x000fe400078e0207 */
[----:B------:R-:W-:-:S03]  /*0550*/  IMAD.HI.U32 R6, R4, R11, RZ ;  /* 0x0000000b04067227 */ /* 0x000fc600078e00ff */
[----:B------:R-:W-:Y:S01]  /*0560*/  IADD3.X R13, PT, PT, RZ, ~R7, RZ, P0, !PT ;  /* 0x80000007ff0d7210 */ /* 0x000fe200007fe4ff */
[----:B------:R-:W-:-:S04]  /*0570*/  IMAD.MOV.U32 R7, RZ, RZ, R4 ;  /* 0x000000ffff077224 */ /* 0x000fc800078e0004 */
[----:B------:R-:W-:-:S04]  /*0580*/  IMAD.WIDE.U32 R6, P0, R4, R13, R6 ;  /* 0x0000000d04067225 */ /* 0x000fc80007800006 */
[C---:B------:R-:W-:Y:S02]  /*0590*/  IMAD R9, R5.reuse, R13, RZ ;  /* 0x0000000d05097224 */ /* 0x040fe400078e02ff */
[----:B------:R-:W-:-:S04]  /*05a0*/  IMAD.HI.U32 R6, P1, R5, R11, R6 ;  /* 0x0000000b05067227 */ /* 0x000fc80007820006 */
[----:B------:R-:W-:Y:S01]  /*05b0*/  IMAD.HI.U32 R13, R5, R13, RZ ;  /* 0x0000000d050d7227 */ /* 0x000fe200078e00ff */
[----:B------:R-:W-:-:S03]  /*05c0*/  IADD3 R7, P2, PT, R9, R6, RZ ;  /* 0x0000000609077210 */ /* 0x000fc60007f5e0ff */
[----:B------:R-:W-:Y:S02]  /*05d0*/  IMAD.X R6, R13, 0x1, R5, P0 ;  /* 0x000000010d067824 */ /* 0x000fe400000e0605 */
[----:B------:R-:W-:-:S03]  /*05e0*/  IMAD.WIDE.U32 R4, R7, R0, RZ ;  /* 0x0000000007047225 */ /* 0x000fc600078e00ff */
[----:B------:R-:W-:Y:S01]  /*05f0*/  IADD3.X R9, PT, PT, RZ, RZ, R6, P2, P1 ;  /* 0x000000ffff097210 */ /* 0x000fe200017e2406 */
[----:B------:R-:W-:Y:S01]  /*0600*/  IMAD R5, R7, R3, R5 ;  /* 0x0000000307057224 */ /* 0x000fe200078e0205 */
[----:B------:R-:W-:-:S03]  /*0610*/  IADD3 R11, P0, PT, RZ, -R4, RZ ;  /* 0x80000004ff0b7210 */ /* 0x000fc60007f1e0ff */
[----:B------:R-:W-:Y:S02]  /*0620*/  IMAD R5, R9, R0, R5 ;  /* 0x0000000009057224 */ /* 0x000fe400078e0205 */
[----:B------:R-:W-:-:S04]  /*0630*/  IMAD.HI.U32 R6, R7, R11, RZ ;  /* 0x0000000b07067227 */ /* 0x000fc800078e00ff */
[----:B------:R-:W-:Y:S02]  /*0640*/  IMAD.X R4, RZ, RZ, ~R5, P0 ;  /* 0x000000ffff047224 */ /* 0x000fe400000e0e05 */
[----:B------:R-:W-:Y:S02]  /*0650*/  IMAD.MOV.U32 R5, RZ, RZ, RZ ;  /* 0x000000ffff057224 */ /* 0x000fe400078e00ff */
[----:B------:R-:W-:-:S04]  /*0660*/  IMAD.WIDE.U32 R6, P0, R7, R4, R6 ;  /* 0x0000000407067225 */ /* 0x000fc80007800006 */
[C---:B------:R-:W-:Y:S02]  /*0670*/  IMAD R8, R9.reuse, R4, RZ ;  /* 0x0000000409087224 */ /* 0x040fe400078e02ff */
[----:B------:R-:W-:-:S04]  /*0680*/  IMAD.HI.U32 R7, P1, R9, R11, R6 ;  /* 0x0000000b09077227 */ /* 0x000fc80007820006 */
[----:B------:R-:W-:Y:S01]  /*0690*/  IMAD.HI.U32 R4, R9, R4, RZ ;  /* 0x0000000409047227 */ /* 0x000fe200078e00ff */
[----:B------:R-:W-:-:S04]  /*06a0*/  IADD3 R7, P2, PT, R8, R7, RZ ;  /* 0x0000000708077210 */ /* 0x000fc80007f5e0ff */
[----:B------:R-:W-:Y:S01]  /*06b0*/  IADD3.X R9, PT, PT, R4, R9, RZ, P0, !PT ;  /* 0x0000000904097210 */ /* 0x000fe200007fe4ff */
[----:B0-----:R-:W-:-:S03]  /*06c0*/  IMAD.HI.U32 R4, R7, UR4, RZ ;  /* 0x0000000407047c27 */ /* 0x001fc6000f8e00ff */
[----:B------:R-:W-:Y:S01]  /*06d0*/  IADD3.X R9, PT, PT, RZ, RZ, R9, P2, P1 ;  /* 0x000000ffff097210 */ /* 0x000fe200017e2409 */
[----:B------:R-:W-:-:S04]  /*06e0*/  IMAD.WIDE.U32 R4, R7, UR5, R4 ;  /* 0x0000000507047c25 */ /* 0x000fc8000f8e0004 */
[C---:B------:R-:W-:Y:S02]  /*06f0*/  IMAD R7, R9.reuse, UR5, RZ ;  /* 0x0000000509077c24 */ /* 0x040fe4000f8e02ff */
[----:B------:R-:W-:-:S04]  /*0700*/  IMAD.HI.U32 R4, P0, R9, UR4, R4 ;  /* 0x0000000409047c27 */ /* 0x000fc8000f800004 */
[----:B------:R-:W-:Y:S01]  /*0710*/  IMAD.HI.U32 R6, R9, UR5, RZ ;  /* 0x0000000509067c27 */ /* 0x000fe2000f8e00ff */
[----:B------:R-:W-:-:S03]  /*0720*/  IADD3 R7, P1, PT, R7, R4, RZ ;  /* 0x0000000407077210 */ /* 0x000fc60007f3e0ff */
[----:B------:R-:W-:Y:S02]  /*0730*/  IMAD.X R6, RZ, RZ, R6, P0 ;  /* 0x000000ffff067224 */ /* 0x000fe400000e0606 */
[----:B------:R-:W-:-:S04]  /*0740*/  IMAD.WIDE.U32 R4, R7, R0, RZ ;  /* 0x0000000007047225 */ /* 0x000fc800078e00ff */
[----:B------:R-:W-:Y:S02]  /*0750*/  IMAD.X R9, RZ, RZ, R6, P1 ;  /* 0x000000ffff097224 */ /* 0x000fe400008e0606 */
[----:B------:R-:W-:Y:S01]  /*0760*/  IMAD R7, R7, R3, R5 ;  /* 0x0000000307077224 */ /* 0x000fe200078e0205 */
[----:B------:R-:W-:-:S03]  /*0770*/  IADD3 R5, P1, PT, -R4, UR4, RZ ;  /* 0x0000000404057c10 */ /* 0x000fc6000ff3e1ff */
[-C--:B------:R-:W-:Y:S01]  /*0780*/  IMAD R7, R9, R0.reuse, R7 ;  /* 0x0000000009077224 */ /* 0x080fe200078e0207 */
[----:B------:R-:W-:-:S04]  /*0790*/  ISETP.GE.U32.AND P0, PT, R5, R0, PT ;  /* 0x000000000500720c */ /* 0x000fc80003f06070 */
[----:B------:R-:W-:Y:S02]  /*07a0*/  IADD3.X R4, PT, PT, ~R7, UR5, RZ, P1, !PT ;  /* 0x0000000507047c10 */ /* 0x000fe40008ffe5ff */
[----:B------:R-:W-:Y:S02]  /*07b0*/  IADD3 R7, P1, PT, -R0, R5, RZ ;  /* 0x0000000500077210 */ /* 0x000fe40007f3e1ff */
[----:B------:R-:W-:Y:S02]  /*07c0*/  ISETP.GE.U32.AND.EX P0, PT, R4, R3, PT, P0 ;  /* 0x000000030400720c */ /* 0x000fe40003f06100 */
[-C--:B------:R-:W-:Y:S02]  /*07d0*/  IADD3.X R6, PT, PT, ~R3, R4.reuse, RZ, P1, !PT ;  /* 0x0000000403067210 */ /* 0x080fe40000ffe5ff */
[----:B------:R-:W-:Y:S02]  /*07e0*/  SEL R7, R7, R5, P0 ;  /* 0x0000000507077207 */ /* 0x000fe40000000000 */
[----:B------:R-:W-:-:S02]  /*07f0*/  SEL R6, R6, R4, P0 ;  /* 0x0000000406067207 */ /* 0x000fc40000000000 */
[C---:B------:R-:W-:Y:S02]  /*0800*/  IADD3 R4, P2, PT, -R0.reuse, R7, RZ ;  /* 0x0000000700047210 */ /* 0x040fe40007f5e1ff */
[----:B------:R-:W-:Y:S02]  /*0810*/  ISETP.GE.U32.AND P0, PT, R7, R0, PT ;  /* 0x000000000700720c */ /* 0x000fe40003f06070 */
[----:B------:R-:W-:Y:S01]  /*0820*/  ISETP.NE.U32.AND P1, PT, R0, RZ, PT ;  /* 0x000000ff0000720c */ /* 0x000fe20003f25070 */
[C---:B------:R-:W-:Y:S01]  /*0830*/  IMAD.X R5, R6.reuse, 0x1, ~R3, P2 ;  /* 0x0000000106057824 */ /* 0x040fe200010e0e03 */
[----:B------:R-:W-:Y:S02]  /*0840*/  ISETP.GE.U32.AND.EX P0, PT, R6, R3, PT, P0 ;  /* 0x000000030600720c */ /* 0x000fe40003f06100 */
[----:B------:R-:W-:Y:S01]  /*0850*/  ISETP.NE.AND.EX P1, PT, R3, RZ, PT, P1 ;  /* 0x000000ff0300720c */ /* 0x000fe20003f25310 */
[----:B------:R-:W-:Y:S01]  /*0860*/  IMAD.MOV.U32 R3, RZ, RZ, 0x0 ;  /* 0x00000000ff037424 */ /* 0x000fe200078e00ff */
[----:B------:R-:W-:-:S02]  /*0870*/  SEL R0, R4, R7, P0 ;  /* 0x0000000704007207 */ /* 0x000fc40000000000 */
[----:B------:R-:W-:Y:S02]  /*0880*/  SEL R4, R5, R6, P0 ;  /* 0x0000000605047207 */ /* 0x000fe40000000000 */
[----:B------:R-:W-:Y:S02]  /*0890*/  SEL R0, R0, 0xffffffff, P1 ;  /* 0xffffffff00007807 */ /* 0x000fe40000800000 */
[----:B------:R-:W-:Y:S01]  /*08a0*/  SEL R4, R4, 0xffffffff, P1 ;  /* 0xffffffff04047807 */ /* 0x000fe20000800000 */
[----:B------:R-:W-:Y:S06]  /*08b0*/  RET.REL.NODEC R2 `(_Z18primeNumberTestingyy) ;  /* 0xfffffff402d07950 */ /* 0x000fec0003c3ffff */
.L_x_11:
        /* <DEDUP_REMOVED lines=12> */
.L_x_13:


//--------------------- .nv.global.init           --------------------------
	.section	.nv.global.init,"aw",@progbits
	.align	4
.nv.global.init:
	.type		mrg32k3aM1SubSeq,@object
	.size		mrg32k3aM1SubSeq,(mrg32k3aM2SubSeq - mrg32k3aM1SubSeq)
mrg32k3aM1SubSeq:
        /*0000*/ 	.byte	0x0b, 0xcc, 0xee, 0x04, 0x73, 0x29, 0x8b, 0x6f, 0xf6, 0x53, 0x03, 0xf6, 0x23, 0xf6, 0xea, 0xda
        /* <DEDUP_REMOVED lines=125> */
	.type		mrg32k3aM2SubSeq,@object
	.size		mrg32k3aM2SubSeq,(mrg32k3aM1 - mrg32k3aM2SubSeq)
mrg32k3aM2SubSeq:
        /* <DEDUP_REMOVED lines=126> */
	.type		mrg32k3aM1,@object
	.size		mrg32k3aM1,(mrg32k3aM1Seq - mrg32k3aM1)
mrg32k3aM1:
        /* <DEDUP_REMOVED lines=144> */
	.type		mrg32k3aM1Seq,@object
	.size		mrg32k3aM1Seq,(mrg32k3aM2 - mrg32k3aM1Seq)
mrg32k3aM1Seq:
        /* <DEDUP_REMOVED lines=144> */
	.type		mrg32k3aM2,@object
	.size		mrg32k3aM2,(mrg32k3aM2Seq - mrg32k3aM2)
mrg32k3aM2:
        /* <DEDUP_REMOVED lines=144> */
	.type		mrg32k3aM2Seq,@object
	.size		mrg32k3aM2Seq,(precalc_xorwow_matrix - mrg32k3aM2Seq)
mrg32k3aM2Seq:
        /* <DEDUP_REMOVED lines=144> */
	.type		precalc_xorwow_matrix,@object
	.size		precalc_xorwow_matrix,(precalc_xorwow_offset_matrix - precalc_xorwow_matrix)
precalc_xorwow_matrix:
        /* <DEDUP_REMOVED lines=6400> */
	.type		precalc_xorwow_offset_matrix,@object
	.size		precalc_xorwow_offset_matrix,($str - precalc_xorwow_offset_matrix)
precalc_xorwow_offset_matrix:
        /* <DEDUP_REMOVED lines=6400> */
	.type		$str,@object
	.size		$str,(.L_38 - $str)
$str:
        /*353c0*/ 	.byte	0x74, 0x72, 0x61, 0x70, 0x0a, 0x00
.L_38:


//--------------------- .nv.shared.reserved.0     --------------------------
	.section	.nv.shared.reserved.0,"aw",@nobits
	.weak		__nv_reservedSMEM_offset_0_alias
	.size		__nv_reservedSMEM_offset_0_alias, 0, 64
	.other		__nv_reservedSMEM_offset_0_alias,@"STO_CUDA_RESERVED_SHARED STV_DEFAULT"
__nv_reservedSMEM_offset_0_alias:
	.zero		0
	.zero		64


//--------------------- .nv.global                --------------------------
	.section	.nv.global,"aw",@nobits
.nv.global:
	.type		_ZN34_INTERNAL_c881a47c_4_k_cu_f975a01f4cuda3std3__45__cpo5crendE,@object
	.size		_ZN34_INTERNAL_c881a47c_4_k_cu_f975a01f4cuda3std3__45__cpo5crendE,(_ZN34_INTERNAL_c881a47c_4_k_cu_f975a01f4cuda3std6ranges3__45__cpo5cdataE - _ZN34_INTERNAL_c881a47c_4_k_cu_f975a01f4cuda3std3__45__cpo5crendE)
_ZN34_INTERNAL_c881a47c_4_k_cu_f975a01f4cuda3std3__45__cpo5crendE:
	.zero		1
	.type		_ZN34_INTERNAL_c881a47c_4_k_cu_f975a01f4cuda3std6ranges3__45__cpo5cdataE,@object
	.size		_ZN34_INTERNAL_c881a47c_4_k_cu_f975a01f4cuda3std6ranges3__45__cpo5cdataE,(isPrime - _ZN34_INTERNAL_c881a47c_4_k_cu_f975a01f4cuda3std6ranges3__45__cpo5cdataE)
_ZN34_INTERNAL_c881a47c_4_k_cu_f975a01f4cuda3std6ranges3__45__cpo5cdataE:
	.zero		1
	.type		isPrime,@object
	.size		isPrime,(_ZN34_INTERNAL_c881a47c_4_k_cu_f975a01f4cuda3std6ranges3__45__cpo3endE - isPrime)
isPrime:
	.zero		1
	.type		_ZN34_INTERNAL_c881a47c_4_k_cu_f975a01f4cuda3std6ranges3__45__cpo3endE,@object
	.size		_ZN34_INTERNAL_c881a47c_4_k_cu_f975a01f4cuda3std6ranges3__45__cpo3endE,(_ZN34_INTERNAL_c881a47c_4_k_cu_f975a01f4cuda3std3__420unreachable_sentinelE - _ZN34_INTERNAL_c881a47c_4_k_cu_f975a01f4cuda3std6ranges3__45__cpo3endE)
_ZN34_INTERNAL_c881a47c_4_k_cu_f975a01f4cuda3std6ranges3__45__cpo3endE:
	.zero		1
	.type		_ZN34_INTERNAL_c881a47c_4_k_cu_f975a01f4cuda3std3__420unreachable_sentinelE,@object
	.size		_ZN34_INTERNAL_c881a47c_4_k_cu_f975a01f4cuda3std3__420unreachable_sentinelE,(_ZN34_INTERNAL_c881a47c_4_k_cu_f975a01f6thrust24THRUST_300001_SM_1000_NS6system6detail10sequential3seqE - _ZN34_INTERNAL_c881a47c_4_k_cu_f975a01f4cuda3std3__420unreachable_sentinelE)
_ZN34_INTERNAL_c881a47c_4_k_cu_f975a01f4cuda3std3__420unreachable_sentinelE:
	.zero		1
	.type		_ZN34_INTERNAL_c881a47c_4_k_cu_f975a01f6thrust24THRUST_300001_SM_1000_NS6system6detail10sequential3seqE,@object
	.size		_ZN34_INTERNAL_c881a47c_4_k_cu_f975a01f6thrust24THRUST_300001_SM_1000_NS6system6detail10sequential3seqE,(_ZN34_INTERNAL_c881a47c_4_k_cu_f975a01f4cuda3std3__45__cpo4cendE - _ZN34_INTERNAL_c881a47c_4_k_cu_f975a01f6thrust24THRUST_300001_SM_1000_NS6system6detail10sequential3seqE)
_ZN34_INTERNAL_c881a47c_4_k_cu_f975a01f6thrust24THRUST_300001_SM_1000_NS6system6detail10sequential3seqE:
	.zero		1
	.type		_ZN34_INTERNAL_c881a47c_4_k_cu_f975a01f4cuda3std3__45__cpo4cendE,@object
	.size		_ZN34_INTERNAL_c881a47c_4_k_cu_f975a01f4cuda3std3__45__cpo4cendE,(_ZN34_INTERNAL_c881a47c_4_k_cu_f975a01f4cuda3std6ranges3__45__cpo9iter_swapE - _ZN34_INTERNAL_c881a47c_4_k_cu_f975a01f4cuda3std3__45__cpo4cendE)
_ZN34_INTERNAL_c881a47c_4_k_cu_f975a01f4cuda3std3__45__cpo4cendE:
	.zero		1
	.type		_ZN34_INTERNAL_c881a47c_4_k_cu_f975a01f4cuda3std6ranges3__45__cpo9iter_swapE,@object
	.size		_ZN34_INTERNAL_c881a47c_4_k_cu_f975a01f4cuda3std6ranges3__45__cpo9iter_swapE,(_ZN34_INTERNAL_c881a47c_4_k_cu_f975a01f4cuda3std3__419piecewise_constructE - _ZN34_INTERNAL_c881a47c_4_k_cu_f975a01f4cuda3std6ranges3__45__cpo9iter_swapE)
_ZN34_INTERNAL_c881a47c_4_k_cu_f975a01f4cuda3std6ranges3__45__cpo9iter_swapE:
	.zero		1
	.type		_ZN34_INTERNAL_c881a47c_4_k_cu_f975a01f4cuda3std3__419piecewise_constructE,@object
	.size		_ZN34_INTERNAL_c881a47c_4_k_cu_f975a01f4cuda3std3__419piecewise_constructE,(_ZN34_INTERNAL_c881a47c_4_k_cu_f975a01f4cuda3std6ranges3__45__cpo5ssizeE - _ZN34_INTERNAL_c881a47c_4_k_cu_f975a01f4cuda3std3__419piecewise_constructE)
_ZN34_INTERNAL_c881a47c_4_k_cu_f975a01f4cuda3std3__419piecewise_constructE:
	.zero		1
	.type		_ZN34_INTERNAL_c881a47c_4_k_cu_f975a01f4cuda3std6ranges3__45__cpo5ssizeE,@object
	.size		_ZN34_INTERNAL_c881a47c_4_k_cu_f975a01f4cuda3std6ranges3__45__cpo5ssizeE,(_ZN34_INTERNAL_c881a47c_4_k_cu_f975a01f4cuda3std3__45__cpo3endE - _ZN34_INTERNAL_c881a47c_4_k_cu_f975a01f4cuda3std6ranges3__45__cpo5ssizeE)
_ZN34_INTERNAL_c881a47c_4_k_cu_f975a01f4cuda3std6ranges3__45__cpo5ssizeE:
	.zero		1
	.type		_ZN34_INTERNAL_c881a47c_4_k_cu_f975a01f4cuda3std3__45__cpo3endE,@object
	.size		_ZN34_INTERNAL_c881a47c_4_k_cu_f975a01f4cuda3std3__45__cpo3endE,(_ZN34_INTERNAL_c881a47c_4_k_cu_f975a01f4cuda3std6ranges3__45__cpo4cendE - _ZN34_INTERNAL_c881a47c_4_k_cu_f975a01f4cuda3std3__45__cpo3endE)
_ZN34_INTERNAL_c881a47c_4_k_cu_f975a01f4cuda3std3__45__cpo3endE:
	.zero		1
	.type		_ZN34_INTERNAL_c881a47c_4_k_cu_f975a01f4cuda3std6ranges3__45__cpo4cendE,@object
	.size		_ZN34_INTERNAL_c881a47c_4_k_cu_f975a01f4cuda3std6ranges3__45__cpo4cendE,(_ZN34_INTERNAL_c881a47c_4_k_cu_f975a01f4cuda3std3__45__cpo4rendE - _ZN34_INTERNAL_c881a47c_4_k_cu_f975a01f4cuda3std6ranges3__45__cpo4cendE)
_ZN34_INTERNAL_c881a47c_4_k_cu_f975a01f4cuda3std6ranges3__45__cpo4cendE:
	.zero		1
	.type		_ZN34_INTERNAL_c881a47c_4_k_cu_f975a01f4cuda3std3__45__cpo4rendE,@object
	.size		_ZN34_INTERNAL_c881a47c_4_k_cu_f975a01f4cuda3std3__45__cpo4rendE,(_ZN34_INTERNAL_c881a47c_4_k_cu_f975a01f4cuda3std6ranges3__45__cpo4prevE - _ZN34_INTERNAL_c881a47c_4_k_cu_f975a01f4cuda3std3__45__cpo4rendE)
_ZN34_INTERNAL_c881a47c_4_k_cu_f975a01f4cuda3std3__45__cpo4rendE:
	.zero		1
	.type		_ZN34_INTERNAL_c881a47c_4_k_cu_f975a01f4cuda3std6ranges3__45__cpo4prevE,@object
	.size		_ZN34_INTERNAL_c881a47c_4_k_cu_f975a01f4cuda3std6ranges3__45__cpo4prevE,(_ZN34_INTERNAL_c881a47c_4_k_cu_f975a01f4cuda3std6ranges3__45__cpo9iter_moveE - _ZN34_INTERNAL_c881a47c_4_k_cu_f975a01f4cuda3std6ranges3__45__cpo4prevE)
_ZN34_INTERNAL_c881a47c_4_k_cu_f975a01f4cuda3std6ranges3__45__cpo4prevE:
	.zero		1
	.type		_ZN34_INTERNAL_c881a47c_4_k_cu_f975a01f4cuda3std6ranges3__45__cpo9iter_moveE,@object
	.size		_ZN34_INTERNAL_c881a47c_4_k_cu_f975a01f4cuda3std6ranges3__45__cpo9iter_moveE,(_ZN34_INTERNAL_c881a47c_4_k_cu_f975a01f4cuda3std3__48in_placeE - _ZN34_INTERNAL_c881a47c_4_k_cu_f975a01f4cuda3std6ranges3__45__cpo9iter_moveE)
_ZN34_INTERNAL_c881a47c_4_k_cu_f975a01f4cuda3std6ranges3__45__cpo9iter_moveE:
	.zero		1
	.type		_ZN34_INTERNAL_c881a47c_4_k_cu_f975a01f4cuda3std3__48in_placeE,@object
	.size		_ZN34_INTERNAL_c881a47c_4_k_cu_f975a01f4cuda3std3__48in_placeE,(_ZN34_INTERNAL_c881a47c_4_k_cu_f975a01f4cuda3std6ranges3__45__cpo8distanceE - _ZN34_INTERNAL_c881a47c_4_k_cu_f975a01f4cuda3std3__48in_placeE)
_ZN34_INTERNAL_c881a47c_4_k_cu_f975a01f4cuda3std3__48in_placeE:
	.zero		1
	.type		_ZN34_INTERNAL_c881a47c_4_k_cu_f975a01f4cuda3std6ranges3__45__cpo8distanceE,@object
	.size		_ZN34_INTERNAL_c881a47c_4_k_cu_f975a01f4cuda3std6ranges3__45__cpo8distanceE,(_ZN34_INTERNAL_c881a47c_4_k_cu_f975a01f4cuda3std3__45__cpo6cbeginE - _ZN34_INTERNAL_c881a47c_4_k_cu_f975a01f4cuda3std6ranges3__45__cpo8distanceE)
_ZN34_INTERNAL_c881a47c_4_k_cu_f975a01f4cuda3std6ranges3__45__cpo8distanceE:
	.zero		1
	.type		_ZN34_INTERNAL_c881a47c_4_k_cu_f975a01f4cuda3std3__45__cpo6cbeginE,@object
	.size		_ZN34_INTERNAL_c881a47c_4_k_cu_f975a01f4cuda3std3__45__cpo6cbeginE,(_ZN34_INTERNAL_c881a47c_4_k_cu_f975a01f4cuda3std6ranges3__45__cpo7advanceE - _ZN34_INTERNAL_c881a47c_4_k_cu_f975a01f4cuda3std3__45__cpo6cbeginE)
_ZN34_INTERNAL_c881a47c_4_k_cu_f975a01f4cuda3std3__45__cpo6cbeginE:
	.zero		1
	.type		_ZN34_INTERNAL_c881a47c_4_k_cu_f975a01f4cuda3std6ranges3__45__cpo7advanceE,@object
	.size		_ZN34_INTERNAL_c881a47c_4_k_cu_f975a01f4cuda3std6ranges3__45__cpo7advanceE,(_ZN34_INTERNAL_c881a47c_4_k_cu_f975a01f4cuda3std3__45__cpo7crbeginE - _ZN34_INTERNAL_c881a47c_4_k_cu_f975a01f4cuda3std6ranges3__45__cpo7advanceE)
_ZN34_INTERNAL_c881a47c_4_k_cu_f975a01f4cuda3std6ranges3__45__cpo7advanceE:
	.zero		1
	.type		_ZN34_INTERNAL_c881a47c_4_k_cu_f975a01f4cuda3std3__45__cpo7crbeginE,@object
	.size		_ZN34_INTERNAL_c881a47c_4_k_cu_f975a01f4cuda3std3__45__cpo7crbeginE,(_ZN34_INTERNAL_c881a47c_4_k_cu_f975a01f4cuda3std6ranges3__45__cpo4dataE - _ZN34_INTERNAL_c881a47c_4_k_cu_f975a01f4cuda3std3__45__cpo7crbeginE)
_ZN34_INTERNAL_c881a47c_4_k_cu_f975a01f4cuda3std3__45__cpo7crbeginE:
	.zero		1
	.type		_ZN34_INTERNAL_c881a47c_4_k_cu_f975a01f4cuda3std6ranges3__45__cpo4dataE,@object
	.size		_ZN34_INTERNAL_c881a47c_4_k_cu_f975a01f4cuda3std6ranges3__45__cpo4dataE,(_ZN34_INTERNAL_c881a47c_4_k_cu_f975a01f4cuda3std6ranges3__45__cpo5beginE - _ZN34_INTERNAL_c881a47c_4_k_cu_f975a01f4cuda3std6ranges3__45__cpo4dataE)
_ZN34_INTERNAL_c881a47c_4_k_cu_f975a01f4cuda3std6ranges3__45__cpo4dataE:
	.zero		1
	.type		_ZN34_INTERNAL_c881a47c_4_k_cu_f975a01f4cuda3std6ranges3__45__cpo5beginE,@object
	.size		_ZN34_INTERNAL_c881a47c_4_k_cu_f975a01f4cuda3std6ranges3__45__cpo5beginE,(_ZN34_INTERNAL_c881a47c_4_k_cu_f975a01f4cuda3std3__436_GLOBAL__N__c881a47c_4_k_cu_f975a01f6ignoreE - _ZN34_INTERNAL_c881a47c_4_k_cu_f975a01f4cuda3std6ranges3__45__cpo5beginE)
_ZN34_INTERNAL_c881a47c_4_k_cu_f975a01f4cuda3std6ranges3__45__cpo5beginE:
	.zero		1
	.type		_ZN34_INTERNAL_c881a47c_4_k_cu_f975a01f4cuda3std3__436_GLOBAL__N__c881a47c_4_k_cu_f975a01f6ignoreE,@object
	.size		_ZN34_INTERNAL_c881a47c_4_k_cu_f975a01f4cuda3std3__436_GLOBAL__N__c881a47c_4_k_cu_f975a01f6ignoreE,(_ZN34_INTERNAL_c881a47c_4_k_cu_f975a01f4cuda3std6ranges3__45__cpo4sizeE - _ZN34_INTERNAL_c881a47c_4_k_cu_f975a01f4cuda3std3__436_GLOBAL__N__c881a47c_4_k_cu_f975a01f6ignoreE)
_ZN34_INTERNAL_c881a47c_4_k_cu_f975a01f4cuda3std3__436_GLOBAL__N__c881a47c_4_k_cu_f975a01f6ignoreE:
	.zero		1
	.type		_ZN34_INTERNAL_c881a47c_4_k_cu_f975a01f4cuda3std6ranges3__45__cpo4sizeE,@object
	.size		_ZN34_INTERNAL_c881a47c_4_k_cu_f975a01f4cuda3std6ranges3__45__cpo4sizeE,(_ZN34_INTERNAL_c881a47c_4_k_cu_f975a01f4cuda3std3__45__cpo5beginE - _ZN34_INTERNAL_c881a47c_4_k_cu_f975a01f4cuda3std6ranges3__45__cpo4sizeE)
_ZN34_INTERNAL_c881a47c_4_k_cu_f975a01f4cuda3std6ranges3__45__cpo4sizeE:
	.zero		1
	.type		_ZN34_INTERNAL_c881a47c_4_k_cu_f975a01f4cuda3std3__45__cpo5beginE,@object
	.size		_ZN34_INTERNAL_c881a47c_4_k_cu_f975a01f4cuda3std3__45__cpo5beginE,(_ZN34_INTERNAL_c881a47c_4_k_cu_f975a01f4cuda3std6ranges3__45__cpo6cbeginE - _ZN34_INTERNAL_c881a47c_4_k_cu_f975a01f4cuda3std3__45__cpo5beginE)
_ZN34_INTERNAL_c881a47c_4_k_cu_f975a01f4cuda3std3__45__cpo5beginE:
	.zero		1
	.type		_ZN34_INTERNAL_c881a47c_4_k_cu_f975a01f4cuda3std6ranges3__45__cpo6cbeginE,@object
	.size		_ZN34_INTERNAL_c881a47c_4_k_cu_f975a01f4cuda3std6ranges3__45__cpo6cbeginE,(_ZN34_INTERNAL_c881a47c_4_k_cu_f975a01f4cuda3std3__45__cpo6rbeginE - _ZN34_INTERNAL_c881a47c_4_k_cu_f975a01f4cuda3std6ranges3__45__cpo6cbeginE)
_ZN34_INTERNAL_c881a47c_4_k_cu_f975a01f4cuda3std6ranges3__45__cpo6cbeginE:
	.zero		1
	.type		_ZN34_INTERNAL_c881a47c_4_k_cu_f975a01f4cuda3std3__45__cpo6rbeginE,@object
	.size		_ZN34_INTERNAL_c881a47c_4_k_cu_f975a01f4cuda3std3__45__cpo6rbeginE,(_ZN34_INTERNAL_c881a47c_4_k_cu_f975a01f4cuda3std6ranges3__45__cpo4nextE - _ZN34_INTERNAL_c881a47c_4_k_cu_f975a01f4cuda3std3__45__cpo6rbeginE)
_ZN34_INTERNAL_c881a47c_4_k_cu_f975a01f4cuda3std3__45__cpo6rbeginE:
	.zero		1
	.type		_ZN34_INTERNAL_c881a47c_4_k_cu_f975a01f4cuda3std6ranges3__45__cpo4nextE,@object
	.size		_ZN34_INTERNAL_c881a47c_4_k_cu_f975a01f4cuda3std6ranges3__45__cpo4nextE,(_ZN34_INTERNAL_c881a47c_4_k_cu_f975a01f4cuda3std6ranges3__45__cpo4swapE - _ZN34_INTERNAL_c881a47c_4_k_cu_f975a01f4cuda3std6ranges3__45__cpo4nextE)
_ZN34_INTERNAL_c881a47c_4_k_cu_f975a01f4cuda3std6ranges3__45__cpo4nextE:
	.zero		1
	.type		_ZN34_INTERNAL_c881a47c_4_k_cu_f975a01f4cuda3std6ranges3__45__cpo4swapE,@object
	.size		_ZN34_INTERNAL_c881a47c_4_k_cu_f975a01f4cuda3std6ranges3__45__cpo4swapE,(.L_22 - _ZN34_INTERNAL_c881a47c_4_k_cu_f975a01f4cuda3std6ranges3__45__cpo4swapE)
_ZN34_INTERNAL_c881a47c_4_k_cu_f975a01f4cuda3std6ranges3__45__cpo4swapE:
	.zero		1
.L_22:


//--------------------- .nv.constant0._Z21fermatPrimeNumberTestyy --------------------------
	.section	.nv.constant0._Z21fermatPrimeNumberTestyy,"a",@progbits
	.sectionflags	@""
	.align	4
.nv.constant0._Z21fermatPrimeNumberTestyy:
	.zero		912


//--------------------- .nv.constant0._Z18primeNumberTestingyy --------------------------
	.section	.nv.constant0._Z18primeNumberTestingyy,"a",@progbits
	.sectionflags	@""
	.align	4
.nv.constant0._Z18primeNumberTestingyy:
	.zero		912


//--------------------- SYMBOLS --------------------------

	.type		.nv.reservedSmem.offset0,@object
	.size		.nv.reservedSmem.offset0,0x4
	.type		vprintf,@function
